	.target	sm_100a

	.elftype	@"ET_EXEC"


//--------------------- .note.nv.tkinfo           --------------------------
	.section	.note.nv.tkinfo,"",@"SHT_NOTE"
	.sectionflags	@"SHF_NOTE_NV_TKINFO"
	.tkinfo
        /*0018*/ 	.word	0x00000002
        /*0030*/ 	.string	""
        /*0030*/ 	.string	"ptxas"
        /*0030*/ 	.string	"Cuda compilation tools, release 13.0, V13.0.88"
        /*0030*/ 	.string	"Build cuda_13.0.r13.0/compiler.36424714_0"
        /*0030*/ 	.string	"-arch sm_100a -m 64 "



//--------------------- .note.nv.cuinfo           --------------------------
	.section	.note.nv.cuinfo,"",@"SHT_NOTE"
	.sectionflags	@"SHF_NOTE_NV_CUINFO"
        /*0018*/ 	.short	0x0002
        /*001a*/ 	.short	0x0064
        /*001c*/ 	.short	0x0082
	.zero		2


//--------------------- .nv.info                  --------------------------
	.section	.nv.info,"",@"SHT_CUDA_INFO"
	.align	4


	//----- nvinfo : EIATTR_REGCOUNT
	.align		4
        /*0000*/ 	.byte	0x04, 0x2f
        /*0002*/ 	.short	(.L_19 - .L_18)
	.align		4
.L_18:
        /*0004*/ 	.word	index@(_ZN7cutlass13device_kernelINS_4gemm6kernel13GemmUniversalIN4cute5tupleIJiiiiEEENS1_10collective13CollectiveMmaINS1_35MainloopSm100TmaUmmaWarpSpecializedILi4ELi2ELi4ENS5_IJNS4_1CILi2EEENSA_ILi1EEESC_EEEEENS5_IJNSA_ILi128EEENSA_ILi256EEESF_EEENS_10bfloat16_tENS5_IJlSC_lEEESI_SJ_NS4_8TiledMMAINS4_8MMA_AtomIJNS4_26SM100_MMA_F16BF16_2x1SM_SSISI_SI_fLi128ELi256ELNS4_4UMMA5MajorE0ELSO_0ELNSN_7ScaleInE0ELSP_0EEEEEENS4_6LayoutINS5_IJSC_SC_SC_EEENS5_IJNSA_ILi0EEESU_SU_EEEEENS5_IJNS4_10UnderscoreESX_SX_EEEEENS4_18SM100_TMA_2SM_LOADENS4_14ComposedLayoutINS4_7SwizzleILi3ELi4ELi3EEENS4_18smem_ptr_flag_bitsILi16EEENSS_INS5_IJNSA_ILi8EEENSA_ILi64EEEEEENS5_IJS17_SC_EEEEEEEvNS4_8identityES10_S1B_vS1C_EENS_8epilogue10collective18CollectiveEpilogueINS1E_23Sm100TmaWarpSpecializedILi4ELi2ELi32ELb1ELb0EEEJNS5_IJS17_SG_SF_EEENS5_IJNSS_IS17_SC_EENSS_INS5_IJNSA_ILi32EEESB_EEENS5_IJSC_SF_EEEEEEEESI_SJ_SI_SJ_NS1E_6fusion15FusionCallbacksIS1I_NS1Q_17LinearCombinationISI_fSI_fLNS_15FloatRoundStyleE2EEES1J_S1P_JEEENS4_5SM1004TMEM4LOAD26SM100_TMEM_LOAD_32dp32b32xENS4_13SM90_TMA_LOADENS11_INS12_ILi2ELi4ELi3EEES15_NSS_INS5_IJS16_S1L_EEENS5_IJS1L_SC_EEEEEEENS4_39AutoVectorizingCopyWithAssumedAlignmentILi128EEENS4_14SM90_TMA_STOREES25_S27_S27_EEEvvEEEEvNT_6ParamsE)
        /*0008*/ 	.word	0x00000073


	//----- nvinfo : EIATTR_FRAME_SIZE
	.align		4
.L_19:
        /*000c*/ 	.byte	0x04, 0x11
        /*000e*/ 	.short	(.L_21 - .L_20)
	.align		4
.L_20:
        /*0010*/ 	.word	index@($__internal_2_$__cuda_sm10x_tcgen05_guardrail_trap_unallocated_columns_being_dealloced)
        /*0014*/ 	.word	0x00000000


	//----- nvinfo : EIATTR_FRAME_SIZE
	.align		4
.L_21:
        /*0018*/ 	.byte	0x04, 0x11
        /*001a*/ 	.short	(.L_23 - .L_22)
	.align		4
.L_22:
        /*001c*/ 	.word	index@($__internal_1_$__cuda_sm10x_tcgen05_guardrail_trap_phase_invalid_during_alloc)
        /*0020*/ 	.word	0x00000000


	//----- nvinfo : EIATTR_FRAME_SIZE
	.align		4
.L_23:
        /*0024*/ 	.byte	0x04, 0x11
        /*0026*/ 	.short	(.L_25 - .L_24)
	.align		4
.L_24:
        /*0028*/ 	.word	index@($__internal_0_$__cuda_sm10x_tcgen05_guardrail_trap_col_being_dealloced_not_returned_by_alloc)
        /*002c*/ 	.word	0x00000000


	//----- nvinfo : EIATTR_FRAME_SIZE
	.align		4
.L_25:
        /*0030*/ 	.byte	0x04, 0x11
        /*0032*/ 	.short	(.L_27 - .L_26)
	.align		4
.L_26:
        /*0034*/ 	.word	index@(_ZN7cutlass13device_kernelINS_4gemm6kernel13GemmUniversalIN4cute5tupleIJiiiiEEENS1_10collective13CollectiveMmaINS1_35MainloopSm100TmaUmmaWarpSpecializedILi4ELi2ELi4ENS5_IJNS4_1CILi2EEENSA_ILi1EEESC_EEEEENS5_IJNSA_ILi128EEENSA_ILi256EEESF_EEENS_10bfloat16_tENS5_IJlSC_lEEESI_SJ_NS4_8TiledMMAINS4_8MMA_AtomIJNS4_26SM100_MMA_F16BF16_2x1SM_SSISI_SI_fLi128ELi256ELNS4_4UMMA5MajorE0ELSO_0ELNSN_7ScaleInE0ELSP_0EEEEEENS4_6LayoutINS5_IJSC_SC_SC_EEENS5_IJNSA_ILi0EEESU_SU_EEEEENS5_IJNS4_10UnderscoreESX_SX_EEEEENS4_18SM100_TMA_2SM_LOADENS4_14ComposedLayoutINS4_7SwizzleILi3ELi4ELi3EEENS4_18smem_ptr_flag_bitsILi16EEENSS_INS5_IJNSA_ILi8EEENSA_ILi64EEEEEENS5_IJS17_SC_EEEEEEEvNS4_8identityES10_S1B_vS1C_EENS_8epilogue10collective18CollectiveEpilogueINS1E_23Sm100TmaWarpSpecializedILi4ELi2ELi32ELb1ELb0EEEJNS5_IJS17_SG_SF_EEENS5_IJNSS_IS17_SC_EENSS_INS5_IJNSA_ILi32EEESB_EEENS5_IJSC_SF_EEEEEEEESI_SJ_SI_SJ_NS1E_6fusion15FusionCallbacksIS1I_NS1Q_17LinearCombinationISI_fSI_fLNS_15FloatRoundStyleE2EEES1J_S1P_JEEENS4_5SM1004TMEM4LOAD26SM100_TMEM_LOAD_32dp32b32xENS4_13SM90_TMA_LOADENS11_INS12_ILi2ELi4ELi3EEES15_NSS_INS5_IJS16_S1L_EEENS5_IJS1L_SC_EEEEEEENS4_39AutoVectorizingCopyWithAssumedAlignmentILi128EEENS4_14SM90_TMA_STOREES25_S27_S27_EEEvvEEEEvNT_6ParamsE)
        /*0038*/ 	.word	0x00000000


	//----- nvinfo : EIATTR_MIN_STACK_SIZE
	.align		4
.L_27:
        /*003c*/ 	.byte	0x04, 0x12
        /*003e*/ 	.short	(.L_29 - .L_28)
	.align		4
.L_28:
        /*0040*/ 	.word	index@(_ZN7cutlass13device_kernelINS_4gemm6kernel13GemmUniversalIN4cute5tupleIJiiiiEEENS1_10collective13CollectiveMmaINS1_35MainloopSm100TmaUmmaWarpSpecializedILi4ELi2ELi4ENS5_IJNS4_1CILi2EEENSA_ILi1EEESC_EEEEENS5_IJNSA_ILi128EEENSA_ILi256EEESF_EEENS_10bfloat16_tENS5_IJlSC_lEEESI_SJ_NS4_8TiledMMAINS4_8MMA_AtomIJNS4_26SM100_MMA_F16BF16_2x1SM_SSISI_SI_fLi128ELi256ELNS4_4UMMA5MajorE0ELSO_0ELNSN_7ScaleInE0ELSP_0EEEEEENS4_6LayoutINS5_IJSC_SC_SC_EEENS5_IJNSA_ILi0EEESU_SU_EEEEENS5_IJNS4_10UnderscoreESX_SX_EEEEENS4_18SM100_TMA_2SM_LOADENS4_14ComposedLayoutINS4_7SwizzleILi3ELi4ELi3EEENS4_18smem_ptr_flag_bitsILi16EEENSS_INS5_IJNSA_ILi8EEENSA_ILi64EEEEEENS5_IJS17_SC_EEEEEEEvNS4_8identityES10_S1B_vS1C_EENS_8epilogue10collective18CollectiveEpilogueINS1E_23Sm100TmaWarpSpecializedILi4ELi2ELi32ELb1ELb0EEEJNS5_IJS17_SG_SF_EEENS5_IJNSS_IS17_SC_EENSS_INS5_IJNSA_ILi32EEESB_EEENS5_IJSC_SF_EEEEEEEESI_SJ_SI_SJ_NS1E_6fusion15FusionCallbacksIS1I_NS1Q_17LinearCombinationISI_fSI_fLNS_15FloatRoundStyleE2EEES1J_S1P_JEEENS4_5SM1004TMEM4LOAD26SM100_TMEM_LOAD_32dp32b32xENS4_13SM90_TMA_LOADENS11_INS12_ILi2ELi4ELi3EEES15_NSS_INS5_IJS16_S1L_EEENS5_IJS1L_SC_EEEEEEENS4_39AutoVectorizingCopyWithAssumedAlignmentILi128EEENS4_14SM90_TMA_STOREES25_S27_S27_EEEvvEEEEvNT_6ParamsE)
        /*0044*/ 	.word	0x00000000
.L_29:


//--------------------- .nv.compat                --------------------------
	.section	.nv.compat,"",@"SHT_CUDA_COMPAT_INFO"
	.align	4
        /*0000*/ 	.byte	0x02, 0x09, 0x01, 0x00, 0x02, 0x02, 0x02, 0x00, 0x02, 0x05, 0x05, 0x00, 0x03, 0x07, 0x01, 0x01
        /*0010*/ 	.byte	0x02, 0x03, 0x01, 0x00, 0x02, 0x06, 0x01, 0x00, 0x04, 0x0b, 0x08, 0x00, 0x09, 0x00, 0x00, 0x00
        /*0020*/ 	.byte	0x00, 0x00, 0x00, 0x00


//--------------------- .nv.info._ZN7cutlass13device_kernelINS_4gemm6kernel13GemmUniversalIN4cute5tupleIJiiiiEEENS1_10collective13CollectiveMmaINS1_35MainloopSm100TmaUmmaWarpSpecializedILi4ELi2ELi4ENS5_IJNS4_1CILi2EEENSA_ILi1EEESC_EEEEENS5_IJNSA_ILi128EEENSA_ILi256EEESF_EEENS_10bfloat16_tENS5_IJlSC_lEEESI_SJ_NS4_8TiledMMAINS4_8MMA_AtomIJNS4_26SM100_MMA_F16BF16_2x1SM_SSISI_SI_fLi128ELi256ELNS4_4UMMA5MajorE0ELSO_0ELNSN_7ScaleInE0ELSP_0EEEEEENS4_6LayoutINS5_IJSC_SC_SC_EEENS5_IJNSA_ILi0EEESU_SU_EEEEENS5_IJNS4_10UnderscoreESX_SX_EEEEENS4_18SM100_TMA_2SM_LOADENS4_14ComposedLayoutINS4_7SwizzleILi3ELi4ELi3EEENS4_18smem_ptr_flag_bitsILi16EEENSS_INS5_IJNSA_ILi8EEENSA_ILi64EEEEEENS5_IJS17_SC_EEEEEEEvNS4_8identityES10_S1B_vS1C_EENS_8epilogue10collective18CollectiveEpilogueINS1E_23Sm100TmaWarpSpecializedILi4ELi2ELi32ELb1ELb0EEEJNS5_IJS17_SG_SF_EEENS5_IJNSS_IS17_SC_EENSS_INS5_IJNSA_ILi32EEESB_EEENS5_IJSC_SF_EEEEEEEESI_SJ_SI_SJ_NS1E_6fusion15FusionCallbacksIS1I_NS1Q_17LinearCombinationISI_fSI_fLNS_15FloatRoundStyleE2EEES1J_S1P_JEEENS4_5SM1004TMEM4LOAD26SM100_TMEM_LOAD_32dp32b32xENS4_13SM90_TMA_LOADENS11_INS12_ILi2ELi4ELi3EEES15_NSS_INS5_IJS16_S1L_EEENS5_IJS1L_SC_EEEEEEENS4_39AutoVectorizingCopyWithAssumedAlignmentILi128EEENS4_14SM90_TMA_STOREES25_S27_S27_EEEvvEEEEvNT_6ParamsE --------------------------
	.section	.nv.info._ZN7cutlass13device_kernelINS_4gemm6kernel13GemmUniversalIN4cute5tupleIJiiiiEEENS1_10collective13CollectiveMmaINS1_35MainloopSm100TmaUmmaWarpSpecializedILi4ELi2ELi4ENS5_IJNS4_1CILi2EEENSA_ILi1EEESC_EEEEENS5_IJNSA_ILi128EEENSA_ILi256EEESF_EEENS_10bfloat16_tENS5_IJlSC_lEEESI_SJ_NS4_8TiledMMAINS4_8MMA_AtomIJNS4_26SM100_MMA_F16BF16_2x1SM_SSISI_SI_fLi128ELi256ELNS4_4UMMA5MajorE0ELSO_0ELNSN_7ScaleInE0ELSP_0EEEEEENS4_6LayoutINS5_IJSC_SC_SC_EEENS5_IJNSA_ILi0EEESU_SU_EEEEENS5_IJNS4_10UnderscoreESX_SX_EEEEENS4_18SM100_TMA_2SM_LOADENS4_14ComposedLayoutINS4_7SwizzleILi3ELi4ELi3EEENS4_18smem_ptr_flag_bitsILi16EEENSS_INS5_IJNSA_ILi8EEENSA_ILi64EEEEEENS5_IJS17_SC_EEEEEEEvNS4_8identityES10_S1B_vS1C_EENS_8epilogue10collective18CollectiveEpilogueINS1E_23Sm100TmaWarpSpecializedILi4ELi2ELi32ELb1ELb0EEEJNS5_IJS17_SG_SF_EEENS5_IJNSS_IS17_SC_EENSS_INS5_IJNSA_ILi32EEESB_EEENS5_IJSC_SF_EEEEEEEESI_SJ_SI_SJ_NS1E_6fusion15FusionCallbacksIS1I_NS1Q_17LinearCombinationISI_fSI_fLNS_15FloatRoundStyleE2EEES1J_S1P_JEEENS4_5SM1004TMEM4LOAD26SM100_TMEM_LOAD_32dp32b32xENS4_13SM90_TMA_LOADENS11_INS12_ILi2ELi4ELi3EEES15_NSS_INS5_IJS16_S1L_EEENS5_IJS1L_SC_EEEEEEENS4_39AutoVectorizingCopyWithAssumedAlignmentILi128EEENS4_14SM90_TMA_STOREES25_S27_S27_EEEvvEEEEvNT_6ParamsE,"",@"SHT_CUDA_INFO"
	.sectionflags	@""
	.align	4


	//----- nvinfo : EIATTR_CUDA_API_VERSION
	.align		4
        /*0000*/ 	.byte	0x04, 0x37
        /*0002*/ 	.short	(.L_31 - .L_30)
.L_30:
        /*0004*/ 	.word	0x00000082


	//----- nvinfo : EIATTR_KPARAM_INFO
	.align		4
.L_31:
        /*0008*/ 	.byte	0x04, 0x17
        /*000a*/ 	.short	(.L_33 - .L_32)
.L_32:
        /*000c*/ 	.word	0x00000000
        /*0010*/ 	.short	0x0000
        /*0012*/ 	.short	0x0000
        /*0014*/ 	.byte	0x00, 0xf0, 0x01, 0x20


	//----- nvinfo : EIATTR_AT_ENTRY_FRAGMENTS
	.align		4
.L_33:
        /*0018*/ 	.byte	0x04, 0x4f
        /*001a*/ 	.short	(.L_35 - .L_34)


	//   ....[0]....
.L_34:
        /*001c*/ 	.word	0x00000007


	//----- nvinfo : EIATTR_RESERVED_SMEM_USED
	.align		4
.L_35:
        /*0020*/ 	.byte	0x01, 0x41
	.zero		2


	//----- nvinfo : EIATTR_SPARSE_MMA_MASK
	.align		4
        /*0024*/ 	.byte	0x03, 0x50
        /*0026*/ 	.short	0x0000


	//----- nvinfo : EIATTR_TCGEN05_2CTA_USED
	.align		4
        /*0028*/ 	.byte	0x01, 0x52
	.zero		2


	//----- nvinfo : EIATTR_MAXREG_COUNT
	.align		4
        /*002c*/ 	.byte	0x03, 0x1b
        /*002e*/ 	.short	0x00ff


	//----- nvinfo : EIATTR_NUM_BARRIERS
	.align		4
        /*0030*/ 	.byte	0x02, 0x4c
        /*0032*/ 	.byte	0x07
	.zero		1


	//----- nvinfo : EIATTR_EXTERNS
	.align		4
        /*0034*/ 	.byte	0x04, 0x0f
        /*0036*/ 	.short	(.L_37 - .L_36)


	//   ....[0]....
	.align		4
.L_36:
        /*0038*/ 	.word	index@(__assertfail)


	//----- nvinfo : EIATTR_MERCURY_ISA_VERSION
	.align		4
.L_37:
        /*003c*/ 	.byte	0x03, 0x5f
        /*003e*/ 	.short	0x0101


	//----- nvinfo : EIATTR_INT_WARP_WIDE_INSTR_OFFSETS
	.align		4
        /*0040*/ 	.byte	0x04, 0x31
        /*0042*/ 	.short	(.L_39 - .L_38)


	//   ....[0]....
.L_38:
        /*0044*/ 	.word	0x00000d10


	//   ....[1]....
        /*0048*/ 	.word	0x00000db0


	//   ....[2]....
        /*004c*/ 	.word	0x00002270


	//   ....[3]....
        /*0050*/ 	.word	0x00004300


	//   ....[4]....
        /*0054*/ 	.word	0x00004330


	//   ....[5]....
        /*0058*/ 	.word	0x00004380


	//   ....[6]....
        /*005c*/ 	.word	0x00004ca0


	//   ....[7]....
        /*0060*/ 	.word	0x00004cc0


	//   ....[8]....
        /*0064*/ 	.word	0x00004da0


	//   ....[9]....
        /*0068*/ 	.word	0x00004e60


	//   ....[10]....
        /*006c*/ 	.word	0x00004e80


	//   ....[11]....
        /*0070*/ 	.word	0x00004f50


	//   ....[12]....
        /*0074*/ 	.word	0x00005040


	//   ....[13]....
        /*0078*/ 	.word	0x00005060


	//   ....[14]....
        /*007c*/ 	.word	0x00005160


	//   ....[15]....
        /*0080*/ 	.word	0x00005310


	//   ....[16]....
        /*0084*/ 	.word	0x00005320


	//   ....[17]....
        /*0088*/ 	.word	0x000054b0


	//----- nvinfo : EIATTR_COOP_GROUP_MASK_REGIDS
	.align		4
.L_39:
        /*008c*/ 	.byte	0x04, 0x29
        /*008e*/ 	.short	(.L_41 - .L_40)


	//   ....[0]....
.L_40:
        /*0090*/ 	.word	0xffffffff


	//   ....[1]....
        /*0094*/ 	.word	0xffffffff


	//   ....[2]....
        /*0098*/ 	.word	0xffffffff


	//   ....[3]....
        /*009c*/ 	.word	0xffffffff


	//   ....[4]....
        /*00a0*/ 	.word	0xffffffff


	//   ....[5]....
        /*00a4*/ 	.word	0xffffffff


	//   ....[6]....
        /*00a8*/ 	.word	0xffffffff


	//   ....[7]....
        /*00ac*/ 	.word	0xffffffff


	//   ....[8]....
        /*00b0*/ 	.word	0xffffffff


	//   ....[9]....
        /*00b4*/ 	.word	0xffffffff


	//   ....[10]....
        /*00b8*/ 	.word	0xffffffff


	//   ....[11]....
        /*00bc*/ 	.word	0xffffffff


	//   ....[12]....
        /*00c0*/ 	.word	0xffffffff


	//   ....[13]....
        /*00c4*/ 	.word	0xffffffff


	//----- nvinfo : EIATTR_COOP_GROUP_INSTR_OFFSETS
	.align		4
.L_41:
        /*00c8*/ 	.byte	0x04, 0x28
        /*00ca*/ 	.short	(.L_43 - .L_42)


	//   ....[0]....
.L_42:
        /*00cc*/ 	.word	0x000000c0


	//   ....[1]....
        /*00d0*/ 	.word	0x00000500


	//   ....[2]....
        /*00d4*/ 	.word	0x00000680


	//   ....[3]....
        /*00d8*/ 	.word	0x00000810


	//   ....[4]....
        /*00dc*/ 	.word	0x00000900


	//   ....[5]....
        /*00e0*/ 	.word	0x00000a60


	//   ....[6]....
        /*00e4*/ 	.word	0x00000bf0


	//   ....[7]....
        /*00e8*/ 	.word	0x00000e30


	//   ....[8]....
        /*00ec*/ 	.word	0x00002150


	//   ....[9]....
        /*00f0*/ 	.word	0x00002f30


	//   ....[10]....
        /*00f4*/ 	.word	0x00003400


	//   ....[11]....
        /*00f8*/ 	.word	0x00003430


	//   ....[12]....
        /*00fc*/ 	.word	0x00004210


	//   ....[13]....
        /*0100*/ 	.word	0x00004420


	//----- nvinfo : EIATTR_VRC_CTA_INIT_COUNT
	.align		4
.L_43:
        /*0104*/ 	.byte	0x02, 0x4a
        /*0106*/ 	.byte	0x80
	.zero		1


	//----- nvinfo : EIATTR_SYSCALL_OFFSETS
	.align		4
        /*0108*/ 	.byte	0x04, 0x46
        /*010a*/ 	.short	(.L_45 - .L_44)


	//   ....[0]....
.L_44:
        /*010c*/ 	.word	0x00005fa0


	//   ....[1]....
        /*0110*/ 	.word	0x00006090


	//   ....[2]....
        /*0114*/ 	.word	0x00006800


	//   ....[3]....
        /*0118*/ 	.word	0x000074c0


	//   ....[4]....
        /*011c*/ 	.word	0x00008160


	//   ....[5]....
        /*0120*/ 	.word	0x00008e00


	//----- nvinfo : EIATTR_MBARRIER_INSTR_OFFSETS
	.align		4
.L_45:
        /*0124*/ 	.byte	0x04, 0x39
        /*0126*/ 	.short	(.L_47 - .L_46)


	//   ....[0]....
.L_46:
        /*0128*/ 	.word	0x000005f0
        /*012c*/ 	.word	0x000000ff
        /*0130*/ 	.word	0x00000000
        /*0134*/ 	.short	0x0100
        /*0136*/ 	.byte	0x08
	.zero		1


	//   ....[1]....
        /*0138*/ 	.word	0x00000600
        /*013c*/ 	.word	0x000000ff
        /*0140*/ 	.word	0x00000020
        /*0144*/ 	.short	0x0100
        /*0146*/ 	.byte	0x08
	.zero		1


	//   ....[2]....
        /*0148*/ 	.word	0x00000610
        /*014c*/ 	.word	0x000000ff
        /*0150*/ 	.word	0x00000008
        /*0154*/ 	.short	0x0100
        /*0156*/ 	.byte	0x08
	.zero		1


	//   ....[3]....
        /*0158*/ 	.word	0x00000620
        /*015c*/ 	.word	0x000000ff
        /*0160*/ 	.word	0x00000028
        /*0164*/ 	.short	0x0100
        /*0166*/ 	.byte	0x08
	.zero		1


	//   ....[4]....
        /*0168*/ 	.word	0x00000630
        /*016c*/ 	.word	0x000000ff
        /*0170*/ 	.word	0x00000010
        /*0174*/ 	.short	0x0100
        /*0176*/ 	.byte	0x08
	.zero		1


	//   ....[5]....
        /*0178*/ 	.word	0x00000640
        /*017c*/ 	.word	0x000000ff
        /*0180*/ 	.word	0x00000030
        /*0184*/ 	.short	0x0100
        /*0186*/ 	.byte	0x08
	.zero		1


	//   ....[6]....
        /*0188*/ 	.word	0x00000650
        /*018c*/ 	.word	0x000000ff
        /*0190*/ 	.word	0x00000018
        /*0194*/ 	.short	0x0100
        /*0196*/ 	.byte	0x08
	.zero		1


	//   ....[7]....
        /*0198*/ 	.word	0x00000660
        /*019c*/ 	.word	0x000000ff
        /*01a0*/ 	.word	0x00000038
        /*01a4*/ 	.short	0x0100
        /*01a6*/ 	.byte	0x08
	.zero		1


	//   ....[8]....
        /*01a8*/ 	.word	0x00000780
        /*01ac*/ 	.word	0x000000ff
        /*01b0*/ 	.word	0x00000040
        /*01b4*/ 	.short	0x0100
        /*01b6*/ 	.byte	0x09
	.zero		1


	//   ....[9]....
        /*01b8*/ 	.word	0x00000790
        /*01bc*/ 	.word	0x000000ff
        /*01c0*/ 	.word	0x00000060
        /*01c4*/ 	.short	0x0100
        /*01c6*/ 	.byte	0x09
	.zero		1


	//   ....[10]....
        /*01c8*/ 	.word	0x000007a0
        /*01cc*/ 	.word	0x000000ff
        /*01d0*/ 	.word	0x00000048
        /*01d4*/ 	.short	0x0100
        /*01d6*/ 	.byte	0x09
	.zero		1


	//   ....[11]....
        /*01d8*/ 	.word	0x000007b0
        /*01dc*/ 	.word	0x000000ff
        /*01e0*/ 	.word	0x00000068
        /*01e4*/ 	.short	0x0100
        /*01e6*/ 	.byte	0x09
	.zero		1


	//   ....[12]....
        /*01e8*/ 	.word	0x000007c0
        /*01ec*/ 	.word	0x000000ff
        /*01f0*/ 	.word	0x00000050
        /*01f4*/ 	.short	0x0100
        /*01f6*/ 	.byte	0x09
	.zero		1


	//   ....[13]....
        /*01f8*/ 	.word	0x000007d0
        /*01fc*/ 	.word	0x000000ff
        /*0200*/ 	.word	0x00000070
        /*0204*/ 	.short	0x0100
        /*0206*/ 	.byte	0x09
	.zero		1


	//   ....[14]....
        /*0208*/ 	.word	0x000007e0
        /*020c*/ 	.word	0x000000ff
        /*0210*/ 	.word	0x00000058
        /*0214*/ 	.short	0x0100
        /*0216*/ 	.byte	0x09
	.zero		1


	//   ....[15]....
        /*0218*/ 	.word	0x000007f0
        /*021c*/ 	.word	0x000000ff
        /*0220*/ 	.word	0x00000078
        /*0224*/ 	.short	0x0100
        /*0226*/ 	.byte	0x09
	.zero		1


	//   ....[16]....
        /*0228*/ 	.word	0x000008d0
        /*022c*/ 	.word	0x000000ff
        /*0230*/ 	.word	0x00000080
        /*0234*/ 	.short	0x0100
        /*0236*/ 	.byte	0x08
	.zero		1


	//   ....[17]....
        /*0238*/ 	.word	0x000008e0
        /*023c*/ 	.word	0x000000ff
        /*0240*/ 	.word	0x00000088
        /*0244*/ 	.short	0x0100
        /*0246*/ 	.byte	0x08
	.zero		1


	//   ....[18]....
        /*0248*/ 	.word	0x00000a10
        /*024c*/ 	.word	0x000000ff
        /*0250*/ 	.word	0x00000090
        /*0254*/ 	.short	0x0100
        /*0256*/ 	.byte	0x08
	.zero		1


	//   ....[19]....
        /*0258*/ 	.word	0x00000a20
        /*025c*/ 	.word	0x000000ff
        /*0260*/ 	.word	0x000000a0
        /*0264*/ 	.short	0x0100
        /*0266*/ 	.byte	0x08
	.zero		1


	//   ....[20]....
        /*0268*/ 	.word	0x00000a30
        /*026c*/ 	.word	0x000000ff
        /*0270*/ 	.word	0x00000098
        /*0274*/ 	.short	0x0100
        /*0276*/ 	.byte	0x08
	.zero		1


	//   ....[21]....
        /*0278*/ 	.word	0x00000a40
        /*027c*/ 	.word	0x000000ff
        /*0280*/ 	.word	0x000000a8
        /*0284*/ 	.short	0x0100
        /*0286*/ 	.byte	0x08
	.zero		1


	//   ....[22]....
        /*0288*/ 	.word	0x00000b60
        /*028c*/ 	.word	0x000000ff
        /*0290*/ 	.word	0x000000b0
        /*0294*/ 	.short	0x0100
        /*0296*/ 	.byte	0x09
	.zero		1


	//   ....[23]....
        /*0298*/ 	.word	0x00000b70
        /*029c*/ 	.word	0x000000ff
        /*02a0*/ 	.word	0x000000d0
        /*02a4*/ 	.short	0x0100
        /*02a6*/ 	.byte	0x09
	.zero		1


	//   ....[24]....
        /*02a8*/ 	.word	0x00000b80
        /*02ac*/ 	.word	0x000000ff
        /*02b0*/ 	.word	0x000000b8
        /*02b4*/ 	.short	0x0100
        /*02b6*/ 	.byte	0x09
	.zero		1


	//   ....[25]....
        /*02b8*/ 	.word	0x00000b90
        /*02bc*/ 	.word	0x000000ff
        /*02c0*/ 	.word	0x000000d8
        /*02c4*/ 	.short	0x0100
        /*02c6*/ 	.byte	0x09
	.zero		1


	//   ....[26]....
        /*02c8*/ 	.word	0x00000ba0
        /*02cc*/ 	.word	0x000000ff
        /*02d0*/ 	.word	0x000000c0
        /*02d4*/ 	.short	0x0100
        /*02d6*/ 	.byte	0x09
	.zero		1


	//   ....[27]....
        /*02d8*/ 	.word	0x00000bb0
        /*02dc*/ 	.word	0x000000ff
        /*02e0*/ 	.word	0x000000e0
        /*02e4*/ 	.short	0x0100
        /*02e6*/ 	.byte	0x09
	.zero		1


	//   ....[28]....
        /*02e8*/ 	.word	0x00000bc0
        /*02ec*/ 	.word	0x000000ff
        /*02f0*/ 	.word	0x000000c8
        /*02f4*/ 	.short	0x0100
        /*02f6*/ 	.byte	0x09
	.zero		1


	//   ....[29]....
        /*02f8*/ 	.word	0x00000bd0
        /*02fc*/ 	.word	0x000000ff
        /*0300*/ 	.word	0x000000e8
        /*0304*/ 	.short	0x0100
        /*0306*/ 	.byte	0x09
	.zero		1


	//   ....[30]....
        /*0308*/ 	.word	0x00000cc0
        /*030c*/ 	.word	0x000000ff
        /*0310*/ 	.word	0x000000f0
        /*0314*/ 	.short	0x0100
        /*0316*/ 	.byte	0x08
	.zero		1


	//   ....[31]....
        /*0318*/ 	.word	0x00000cd0
        /*031c*/ 	.word	0x000000ff
        /*0320*/ 	.word	0x00000100
        /*0324*/ 	.short	0x0100
        /*0326*/ 	.byte	0x08
	.zero		1


	//   ....[32]....
        /*0328*/ 	.word	0x00000ce0
        /*032c*/ 	.word	0x000000ff
        /*0330*/ 	.word	0x000000f8
        /*0334*/ 	.short	0x0100
        /*0336*/ 	.byte	0x08
	.zero		1


	//   ....[33]....
        /*0338*/ 	.word	0x00000cf0
        /*033c*/ 	.word	0x000000ff
        /*0340*/ 	.word	0x00000108
        /*0344*/ 	.short	0x0100
        /*0346*/ 	.byte	0x08
	.zero		1


	//   ....[34]....
        /*0348*/ 	.word	0x00000de0
        /*034c*/ 	.word	0x000000ff
        /*0350*/ 	.word	0x00000110
        /*0354*/ 	.short	0x0100
        /*0356*/ 	.byte	0x07
	.zero		1


	//   ....[35]....
        /*0358*/ 	.word	0x000017f0
        /*035c*/ 	.word	0x00000002
        /*0360*/ 	.word	0x00000100
        /*0364*/ 	.short	0x010a
        /*0366*/ 	.byte	0xff
	.zero		1


	//   ....[36]....
        /*0368*/ 	.word	0x00001820
        /*036c*/ 	.word	0x00000002
        /*0370*/ 	.word	0x000000f0
        /*0374*/ 	.short	0x0101
        /*0376*/ 	.byte	0xff
	.zero		1


	//   ....[37]....
        /*0378*/ 	.word	0x000018f0
        /*037c*/ 	.word	0x000000ff
        /*0380*/ 	.word	0x00000020
        /*0384*/ 	.short	0x010a
        /*0386*/ 	.byte	0x08
	.zero		1


	//   ....[38]....
        /*0388*/ 	.word	0x000019f0
        /*038c*/ 	.word	0x000000ff
        /*0390*/ 	.word	0x00000020
        /*0394*/ 	.short	0x010a
        /*0396*/ 	.byte	0x21
	.zero		1


	//   ....[39]....
        /*0398*/ 	.word	0x00001ba0
        /*039c*/ 	.word	0x000000ff
        /*03a0*/ 	.word	0x00000020
        /*03a4*/ 	.short	0x010a
        /*03a6*/ 	.byte	0x08
	.zero		1


	//   ....[40]....
        /*03a8*/ 	.word	0x00001d60
        /*03ac*/ 	.word	0x000000ff
        /*03b0*/ 	.word	0x00000088
        /*03b4*/ 	.short	0x0101
        /*03b6*/ 	.byte	0x06
	.zero		1


	//   ....[41]....
        /*03b8*/ 	.word	0x00001d80
        /*03bc*/ 	.word	0x000000ff
        /*03c0*/ 	.word	0x00000020
        /*03c4*/ 	.short	0x010a
        /*03c6*/ 	.byte	0x08
	.zero		1


	//   ....[42]....
        /*03c8*/ 	.word	0x00001e00
        /*03cc*/ 	.word	0x000000ff
        /*03d0*/ 	.word	0x00000020
        /*03d4*/ 	.short	0x010a
        /*03d6*/ 	.byte	0x21
	.zero		1


	//   ....[43]....
        /*03d8*/ 	.word	0x00001f90
        /*03dc*/ 	.word	0x000000ff
        /*03e0*/ 	.word	0x00000020
        /*03e4*/ 	.short	0x010a
        /*03e6*/ 	.byte	0x08
	.zero		1


	//   ....[44]....
        /*03e8*/ 	.word	0x00002180
        /*03ec*/ 	.word	0x00000002
        /*03f0*/ 	.word	0x00000090
        /*03f4*/ 	.short	0x010a
        /*03f6*/ 	.byte	0xff
	.zero		1


	//   ....[45]....
        /*03f8*/ 	.word	0x00002240
        /*03fc*/ 	.word	0x00000002
        /*0400*/ 	.word	0x00000000
        /*0404*/ 	.short	0x0101
        /*0406*/ 	.byte	0xff
	.zero		1


	//   ....[46]....
        /*0408*/ 	.word	0x000027a0
        /*040c*/ 	.word	0x000000ff
        /*0410*/ 	.word	0x00000000
        /*0414*/ 	.short	0x010a
        /*0416*/ 	.byte	0x04
	.zero		1


	//   ....[47]....
        /*0418*/ 	.word	0x00002830
        /*041c*/ 	.word	0x000000ff
        /*0420*/ 	.word	0x00000000
        /*0424*/ 	.short	0x010a
        /*0426*/ 	.byte	0x04
	.zero		1


	//   ....[48]....
        /*0428*/ 	.word	0x000028c0
        /*042c*/ 	.word	0x000000ff
        /*0430*/ 	.word	0x00000000
        /*0434*/ 	.short	0x010a
        /*0436*/ 	.byte	0x04
	.zero		1


	//   ....[49]....
        /*0438*/ 	.word	0x00002960
        /*043c*/ 	.word	0x00000000
        /*0440*/ 	.word	0x00000000
        /*0444*/ 	.short	0x010a
        /*0446*/ 	.byte	0xff
	.zero		1


	//   ....[50]....
        /*0448*/ 	.word	0x00002a90
        /*044c*/ 	.word	0x00000000
        /*0450*/ 	.word	0x000000f0
        /*0454*/ 	.short	0x010a
        /*0456*/ 	.byte	0xff
	.zero		1


	//   ....[51]....
        /*0458*/ 	.word	0x00002b00
        /*045c*/ 	.word	0x00000000
        /*0460*/ 	.word	0x00000000
        /*0464*/ 	.short	0x0101
        /*0466*/ 	.byte	0xff
	.zero		1


	//   ....[52]....
        /*0468*/ 	.word	0x00002b20
        /*046c*/ 	.word	0x000000ff
        /*0470*/ 	.word	0x000000a0
        /*0474*/ 	.short	0x010a
        /*0476*/ 	.byte	0x05
	.zero		1


	//   ....[53]....
        /*0478*/ 	.word	0x00002c40
        /*047c*/ 	.word	0x00000000
        /*0480*/ 	.word	0x00000090
        /*0484*/ 	.short	0x010a
        /*0486*/ 	.byte	0xff
	.zero		1


	//   ....[54]....
        /*0488*/ 	.word	0x00002d40
        /*048c*/ 	.word	0x00000000
        /*0490*/ 	.word	0x00000000
        /*0494*/ 	.short	0x0101
        /*0496*/ 	.byte	0xff
	.zero		1


	//   ....[55]....
        /*0498*/ 	.word	0x00002dd0
        /*049c*/ 	.word	0x000000ff
        /*04a0*/ 	.word	0x000000a0
        /*04a4*/ 	.short	0x0106
        /*04a6*/ 	.byte	0x05
	.zero		1


	//   ....[56]....
        /*04a8*/ 	.word	0x00002df0
        /*04ac*/ 	.word	0x000000ff
        /*04b0*/ 	.word	0x000000a0
        /*04b4*/ 	.short	0x010a
        /*04b6*/ 	.byte	0x05
	.zero		1


	//   ....[57]....
        /*04b8*/ 	.word	0x00002e80
        /*04bc*/ 	.word	0x000000ff
        /*04c0*/ 	.word	0x000000a0
        /*04c4*/ 	.short	0x0106
        /*04c6*/ 	.byte	0x04
	.zero		1


	//   ....[58]....
        /*04c8*/ 	.word	0x00002ec0
        /*04cc*/ 	.word	0x00000000
        /*04d0*/ 	.word	0x000000a0
        /*04d4*/ 	.short	0x010a
        /*04d6*/ 	.byte	0xff
	.zero		1


	//   ....[59]....
        /*04d8*/ 	.word	0x00003100
        /*04dc*/ 	.word	0x000000ff
        /*04e0*/ 	.word	0x00000008
        /*04e4*/ 	.short	0x010a
        /*04e6*/ 	.byte	0x06
	.zero		1


	//   ....[60]....
        /*04e8*/ 	.word	0x00003120
        /*04ec*/ 	.word	0x000000ff
        /*04f0*/ 	.word	0x00000008
        /*04f4*/ 	.short	0x010a
        /*04f6*/ 	.byte	0x06
	.zero		1


	//   ....[61]....
        /*04f8*/ 	.word	0x000032b0
        /*04fc*/ 	.word	0x000000ff
        /*0500*/ 	.word	0x00000008
        /*0504*/ 	.short	0x010a
        /*0506*/ 	.byte	0x06
	.zero		1


	//   ....[62]....
        /*0508*/ 	.word	0x000032d0
        /*050c*/ 	.word	0x000000ff
        /*0510*/ 	.word	0x00000008
        /*0514*/ 	.short	0x010a
        /*0516*/ 	.byte	0x06
	.zero		1


	//   ....[63]....
        /*0518*/ 	.word	0x00003390
        /*051c*/ 	.word	0x000000ff
        /*0520*/ 	.word	0x00000000
        /*0524*/ 	.short	0x0101
        /*0526*/ 	.byte	0x07
	.zero		1


	//   ....[64]....
        /*0528*/ 	.word	0x00003750
        /*052c*/ 	.word	0x00000000
        /*0530*/ 	.word	0x00000090
        /*0534*/ 	.short	0x010a
        /*0536*/ 	.byte	0xff
	.zero		1


	//   ....[65]....
        /*0538*/ 	.word	0x00003810
        /*053c*/ 	.word	0x00000000
        /*0540*/ 	.word	0x00000000
        /*0544*/ 	.short	0x0101
        /*0546*/ 	.byte	0xff
	.zero		1


	//   ....[66]....
        /*0548*/ 	.word	0x000038c0
        /*054c*/ 	.word	0x000000ff
        /*0550*/ 	.word	0x00000000
        /*0554*/ 	.short	0x010a
        /*0556*/ 	.byte	0x09
	.zero		1


	//   ....[67]....
        /*0558*/ 	.word	0x000038e0
        /*055c*/ 	.word	0x000000ff
        /*0560*/ 	.word	0x000000d0
        /*0564*/ 	.short	0x010a
        /*0566*/ 	.byte	0x08
	.zero		1


	//   ....[68]....
        /*0568*/ 	.word	0x00003990
        /*056c*/ 	.word	0x000000ff
        /*0570*/ 	.word	0x00000000
        /*0574*/ 	.short	0x010a
        /*0576*/ 	.byte	0x0e
	.zero		1


	//   ....[69]....
        /*0578*/ 	.word	0x00003ac0
        /*057c*/ 	.word	0x000000ff
        /*0580*/ 	.word	0x00000000
        /*0584*/ 	.short	0x010a
        /*0586*/ 	.byte	0x26
	.zero		1


	//   ....[70]....
        /*0588*/ 	.word	0x00003f00
        /*058c*/ 	.word	0x000000ff
        /*0590*/ 	.word	0x00000000
        /*0594*/ 	.short	0x010a
        /*0596*/ 	.byte	0x08
	.zero		1


	//   ....[71]....
        /*0598*/ 	.word	0x00003f90
        /*059c*/ 	.word	0x000000ff
        /*05a0*/ 	.word	0x00000000
        /*05a4*/ 	.short	0x010a
        /*05a6*/ 	.byte	0x08
	.zero		1


	//   ....[72]....
        /*05a8*/ 	.word	0x00004020
        /*05ac*/ 	.word	0x000000ff
        /*05b0*/ 	.word	0x00000000
        /*05b4*/ 	.short	0x010a
        /*05b6*/ 	.byte	0x08
	.zero		1


	//   ....[73]....
        /*05b8*/ 	.word	0x000040c0
        /*05bc*/ 	.word	0x00000000
        /*05c0*/ 	.word	0x00000000
        /*05c4*/ 	.short	0x010a
        /*05c6*/ 	.byte	0xff
	.zero		1


	//   ....[74]....
        /*05c8*/ 	.word	0x00004100
        /*05cc*/ 	.word	0x00000000
        /*05d0*/ 	.word	0x00000000
        /*05d4*/ 	.short	0x010a
        /*05d6*/ 	.byte	0xff
	.zero		1


	//   ....[75]....
        /*05d8*/ 	.word	0x00004170
        /*05dc*/ 	.word	0x000000ff
        /*05e0*/ 	.word	0x00000000
        /*05e4*/ 	.short	0x0101
        /*05e6*/ 	.byte	0x05
	.zero		1


	//   ....[76]....
        /*05e8*/ 	.word	0x000041b0
        /*05ec*/ 	.word	0x000000ff
        /*05f0*/ 	.word	0x00000110
        /*05f4*/ 	.short	0x010a
        /*05f6*/ 	.byte	0x07
	.zero		1


	//   ....[77]....
        /*05f8*/ 	.word	0x00004200
        /*05fc*/ 	.word	0x000000ff
        /*0600*/ 	.word	0x00000000
        /*0604*/ 	.short	0x0101
        /*0606*/ 	.byte	0x05
	.zero		1


	//   ....[78]....
        /*0608*/ 	.word	0x00004650
        /*060c*/ 	.word	0x00000000
        /*0610*/ 	.word	0x00000090
        /*0614*/ 	.short	0x010a
        /*0616*/ 	.byte	0xff
	.zero		1


	//   ....[79]....
        /*0618*/ 	.word	0x00004710
        /*061c*/ 	.word	0x00000000
        /*0620*/ 	.word	0x00000000
        /*0624*/ 	.short	0x0101
        /*0626*/ 	.byte	0xff
	.zero		1


	//   ....[80]....
        /*0628*/ 	.word	0x00004a30
        /*062c*/ 	.word	0x000000ff
        /*0630*/ 	.word	0x00000088
        /*0634*/ 	.short	0x010a
        /*0636*/ 	.byte	0x07
	.zero		1


	//   ....[81]....
        /*0638*/ 	.word	0x00004c20
        /*063c*/ 	.word	0x000000ff
        /*0640*/ 	.word	0x00000060
        /*0644*/ 	.short	0x010a
        /*0646*/ 	.byte	0x07
	.zero		1


	//   ....[82]....
        /*0648*/ 	.word	0x00004e10
        /*064c*/ 	.word	0x000000ff
        /*0650*/ 	.word	0x00000040
        /*0654*/ 	.short	0x010b
        /*0656*/ 	.byte	0x07
	.zero		1


	//   ....[83]....
        /*0658*/ 	.word	0x00004e20
        /*065c*/ 	.word	0x000000ff
        /*0660*/ 	.word	0x00000000
        /*0664*/ 	.short	0x0101
        /*0666*/ 	.byte	0x0e
	.zero		1


	//   ....[84]....
        /*0668*/ 	.word	0x00004e30
        /*066c*/ 	.word	0x000000ff
        /*0670*/ 	.word	0x00000068
        /*0674*/ 	.short	0x010a
        /*0676*/ 	.byte	0x07
	.zero		1


	//   ....[85]....
        /*0678*/ 	.word	0x00004fe0
        /*067c*/ 	.word	0x000000ff
        /*0680*/ 	.word	0x00000048
        /*0684*/ 	.short	0x010b
        /*0686*/ 	.byte	0x07
	.zero		1


	//   ....[86]....
        /*0688*/ 	.word	0x00004ff0
        /*068c*/ 	.word	0x000000ff
        /*0690*/ 	.word	0x00000000
        /*0694*/ 	.short	0x0101
        /*0696*/ 	.byte	0x0e
	.zero		1


	//   ....[87]....
        /*0698*/ 	.word	0x00005000
        /*069c*/ 	.word	0x000000ff
        /*06a0*/ 	.word	0x00000070
        /*06a4*/ 	.short	0x010a
        /*06a6*/ 	.byte	0x07
	.zero		1


	//   ....[88]....
        /*06a8*/ 	.word	0x000051f0
        /*06ac*/ 	.word	0x000000ff
        /*06b0*/ 	.word	0x00000050
        /*06b4*/ 	.short	0x010b
        /*06b6*/ 	.byte	0x07
	.zero		1


	//   ....[89]....
        /*06b8*/ 	.word	0x00005260
        /*06bc*/ 	.word	0x000000ff
        /*06c0*/ 	.word	0x00000000
        /*06c4*/ 	.short	0x0101
        /*06c6*/ 	.byte	0x0e
	.zero		1


	//   ....[90]....
        /*06c8*/ 	.word	0x00005270
        /*06cc*/ 	.word	0x000000ff
        /*06d0*/ 	.word	0x00000078
        /*06d4*/ 	.short	0x010a
        /*06d6*/ 	.byte	0x07
	.zero		1


	//   ....[91]....
        /*06d8*/ 	.word	0x00005510
        /*06dc*/ 	.word	0x000000ff
        /*06e0*/ 	.word	0x00000058
        /*06e4*/ 	.short	0x010b
        /*06e6*/ 	.byte	0x07
	.zero		1


	//   ....[92]....
        /*06e8*/ 	.word	0x00005530
        /*06ec*/ 	.word	0x000000ff
        /*06f0*/ 	.word	0x00000000
        /*06f4*/ 	.short	0x0101
        /*06f6*/ 	.byte	0x0d
	.zero		1


	//   ....[93]....
        /*06f8*/ 	.word	0x00005560
        /*06fc*/ 	.word	0x000000ff
        /*0700*/ 	.word	0x00000060
        /*0704*/ 	.short	0x010a
        /*0706*/ 	.byte	0x07
	.zero		1


	//   ....[94]....
        /*0708*/ 	.word	0x00005580
        /*070c*/ 	.word	0x000000ff
        /*0710*/ 	.word	0x00000068
        /*0714*/ 	.short	0x010a
        /*0716*/ 	.byte	0x07
	.zero		1


	//   ....[95]....
        /*0718*/ 	.word	0x000055a0
        /*071c*/ 	.word	0x000000ff
        /*0720*/ 	.word	0x00000070
        /*0724*/ 	.short	0x010a
        /*0726*/ 	.byte	0x07
	.zero		1


	//   ....[96]....
        /*0728*/ 	.word	0x000055e0
        /*072c*/ 	.word	0x00000000
        /*0730*/ 	.word	0x00000078
        /*0734*/ 	.short	0x010a
        /*0736*/ 	.byte	0xff
	.zero		1


	//   ....[97]....
        /*0738*/ 	.word	0x00005960
        /*073c*/ 	.word	0x00000000
        /*0740*/ 	.word	0x00000090
        /*0744*/ 	.short	0x010a
        /*0746*/ 	.byte	0xff
	.zero		1


	//   ....[98]....
        /*0748*/ 	.word	0x00005a70
        /*074c*/ 	.word	0x00000000
        /*0750*/ 	.word	0x00000000
        /*0754*/ 	.short	0x0101
        /*0756*/ 	.byte	0xff
	.zero		1


	//   ....[99]....
        /*0758*/ 	.word	0x000064c0
        /*075c*/ 	.word	0x000000ff
        /*0760*/ 	.word	0x00000040
        /*0764*/ 	.short	0x010a
        /*0766*/ 	.byte	0x30
	.zero		1


	//   ....[100]....
        /*0768*/ 	.word	0x00006500
        /*076c*/ 	.word	0x00000070
        /*0770*/ 	.word	0x000000b0
        /*0774*/ 	.short	0x010a
        /*0776*/ 	.byte	0xff
	.zero		1


	//   ....[101]....
        /*0778*/ 	.word	0x000065f0
        /*077c*/ 	.word	0x000000ff
        /*0780*/ 	.word	0x00000040
        /*0784*/ 	.short	0x010a
        /*0786*/ 	.byte	0x30
	.zero		1


	//   ....[102]....
        /*0788*/ 	.word	0x000066e0
        /*078c*/ 	.word	0x00000070
        /*0790*/ 	.word	0x000000b0
        /*0794*/ 	.short	0x010a
        /*0796*/ 	.byte	0xff
	.zero		1


	//   ....[103]....
        /*0798*/ 	.word	0x000071f0
        /*079c*/ 	.word	0x00000000
        /*07a0*/ 	.word	0x00000000
        /*07a4*/ 	.short	0x0101
        /*07a6*/ 	.byte	0xff
	.zero		1


	//   ....[104]....
        /*07a8*/ 	.word	0x00007200
        /*07ac*/ 	.word	0x00000002
        /*07b0*/ 	.word	0x00000040
        /*07b4*/ 	.short	0x010a
        /*07b6*/ 	.byte	0xff
	.zero		1


	//   ....[105]....
        /*07b8*/ 	.word	0x000072e0
        /*07bc*/ 	.word	0x00000002
        /*07c0*/ 	.word	0x00000040
        /*07c4*/ 	.short	0x010a
        /*07c6*/ 	.byte	0xff
	.zero		1


	//   ....[106]....
        /*07c8*/ 	.word	0x00007e90
        /*07cc*/ 	.word	0x0000003f
        /*07d0*/ 	.word	0x00000000
        /*07d4*/ 	.short	0x0101
        /*07d6*/ 	.byte	0xff
	.zero		1


	//   ....[107]....
        /*07d8*/ 	.word	0x00007eb0
        /*07dc*/ 	.word	0x00000000
        /*07e0*/ 	.word	0x00000040
        /*07e4*/ 	.short	0x010a
        /*07e6*/ 	.byte	0xff
	.zero		1


	//   ....[108]....
        /*07e8*/ 	.word	0x00007f80
        /*07ec*/ 	.word	0x00000000
        /*07f0*/ 	.word	0x00000040
        /*07f4*/ 	.short	0x010a
        /*07f6*/ 	.byte	0xff
	.zero		1


	//   ....[109]....
        /*07f8*/ 	.word	0x00008b30
        /*07fc*/ 	.word	0x0000003f
        /*0800*/ 	.word	0x00000000
        /*0804*/ 	.short	0x0101
        /*0806*/ 	.byte	0xff
	.zero		1


	//   ....[110]....
        /*0808*/ 	.word	0x00008b50
        /*080c*/ 	.word	0x00000000
        /*0810*/ 	.word	0x00000040
        /*0814*/ 	.short	0x010a
        /*0816*/ 	.byte	0xff
	.zero		1


	//   ....[111]....
        /*0818*/ 	.word	0x00008c20
        /*081c*/ 	.word	0x00000000
        /*0820*/ 	.word	0x00000040
        /*0824*/ 	.short	0x010a
        /*0826*/ 	.byte	0xff
	.zero		1


	//   ....[112]....
        /*0828*/ 	.word	0x00009010
        /*082c*/ 	.word	0x00000070
        /*0830*/ 	.word	0x00000000
        /*0834*/ 	.short	0x0101
        /*0836*/ 	.byte	0xff
	.zero		1


	//   ....[113]....
        /*0838*/ 	.word	0x00009820
        /*083c*/ 	.word	0x00000000
        /*0840*/ 	.word	0x00000000
        /*0844*/ 	.short	0x0101
        /*0846*/ 	.byte	0xff
	.zero		1


	//   ....[114]....
        /*0848*/ 	.word	0x00009a90
        /*084c*/ 	.word	0x000000ff
        /*0850*/ 	.word	0x00000000
        /*0854*/ 	.short	0x0101
        /*0856*/ 	.byte	0x04
	.zero		1


	//   ....[115]....
        /*0858*/ 	.word	0x00009ab0
        /*085c*/ 	.word	0x00000002
        /*0860*/ 	.word	0x00000100
        /*0864*/ 	.short	0x010a
        /*0866*/ 	.byte	0xff
	.zero		1


	//   ....[116]....
        /*0868*/ 	.word	0x00009b10
        /*086c*/ 	.word	0x00000002
        /*0870*/ 	.word	0x00000020
        /*0874*/ 	.short	0x010a
        /*0876*/ 	.byte	0xff
	.zero		1


	//   ....[117]....
        /*0878*/ 	.word	0x00009b70
        /*087c*/ 	.word	0x00000002
        /*0880*/ 	.word	0x00000020
        /*0884*/ 	.short	0x010a
        /*0886*/ 	.byte	0xff
	.zero		1


	//   ....[118]....
        /*0888*/ 	.word	0x00009bc0
        /*088c*/ 	.word	0x00000002
        /*0890*/ 	.word	0x00000090
        /*0894*/ 	.short	0x010a
        /*0896*/ 	.byte	0xff
	.zero		1


	//   ....[119]....
        /*0898*/ 	.word	0x00009c20
        /*089c*/ 	.word	0x00000000
        /*08a0*/ 	.word	0x00000000
        /*08a4*/ 	.short	0x010a
        /*08a6*/ 	.byte	0xff
	.zero		1


	//   ....[120]....
        /*08a8*/ 	.word	0x00009c80
        /*08ac*/ 	.word	0x00000000
        /*08b0*/ 	.word	0x00000000
        /*08b4*/ 	.short	0x010a
        /*08b6*/ 	.byte	0xff
	.zero		1


	//   ....[121]....
        /*08b8*/ 	.word	0x00009ce0
        /*08bc*/ 	.word	0x00000000
        /*08c0*/ 	.word	0x00000000
        /*08c4*/ 	.short	0x010a
        /*08c6*/ 	.byte	0xff
	.zero		1


	//   ....[122]....
        /*08c8*/ 	.word	0x00009d30
        /*08cc*/ 	.word	0x00000000
        /*08d0*/ 	.word	0x000000f0
        /*08d4*/ 	.short	0x010a
        /*08d6*/ 	.byte	0xff
	.zero		1


	//   ....[123]....
        /*08d8*/ 	.word	0x00009d90
        /*08dc*/ 	.word	0x00000000
        /*08e0*/ 	.word	0x000000a0
        /*08e4*/ 	.short	0x010a
        /*08e6*/ 	.byte	0xff
	.zero		1


	//   ....[124]....
        /*08e8*/ 	.word	0x00009de0
        /*08ec*/ 	.word	0x00000000
        /*08f0*/ 	.word	0x00000090
        /*08f4*/ 	.short	0x010a
        /*08f6*/ 	.byte	0xff
	.zero		1


	//   ....[125]....
        /*08f8*/ 	.word	0x00009e40
        /*08fc*/ 	.word	0x00000000
        /*0900*/ 	.word	0x000000a0
        /*0904*/ 	.short	0x010a
        /*0906*/ 	.byte	0xff
	.zero		1


	//   ....[126]....
        /*0908*/ 	.word	0x00009ea0
        /*090c*/ 	.word	0x00000004
        /*0910*/ 	.word	0x00000008
        /*0914*/ 	.short	0x010a
        /*0916*/ 	.byte	0xff
	.zero		1


	//   ....[127]....
        /*0918*/ 	.word	0x00009f80
        /*091c*/ 	.word	0x00000002
        /*0920*/ 	.word	0x00000008
        /*0924*/ 	.short	0x010a
        /*0926*/ 	.byte	0xff
	.zero		1


	//   ....[128]....
        /*0928*/ 	.word	0x00009fd0
        /*092c*/ 	.word	0x00000000
        /*0930*/ 	.word	0x00000090
        /*0934*/ 	.short	0x010a
        /*0936*/ 	.byte	0xff
	.zero		1


	//   ....[129]....
        /*0938*/ 	.word	0x0000a030
        /*093c*/ 	.word	0x00000000
        /*0940*/ 	.word	0x000000d0
        /*0944*/ 	.short	0x010a
        /*0946*/ 	.byte	0xff
	.zero		1


	//   ....[130]....
        /*0948*/ 	.word	0x0000a090
        /*094c*/ 	.word	0x00000000
        /*0950*/ 	.word	0x00000000
        /*0954*/ 	.short	0x010a
        /*0956*/ 	.byte	0xff
	.zero		1


	//   ....[131]....
        /*0958*/ 	.word	0x0000a0f0
        /*095c*/ 	.word	0x00000000
        /*0960*/ 	.word	0x00000000
        /*0964*/ 	.short	0x010a
        /*0966*/ 	.byte	0xff
	.zero		1


	//   ....[132]....
        /*0968*/ 	.word	0x0000a150
        /*096c*/ 	.word	0x00000000
        /*0970*/ 	.word	0x00000000
        /*0974*/ 	.short	0x010a
        /*0976*/ 	.byte	0xff
	.zero		1


	//   ....[133]....
        /*0978*/ 	.word	0x0000a1b0
        /*097c*/ 	.word	0x00000000
        /*0980*/ 	.word	0x00000000
        /*0984*/ 	.short	0x010a
        /*0986*/ 	.byte	0xff
	.zero		1


	//   ....[134]....
        /*0988*/ 	.word	0x0000a210
        /*098c*/ 	.word	0x00000000
        /*0990*/ 	.word	0x00000110
        /*0994*/ 	.short	0x010a
        /*0996*/ 	.byte	0xff
	.zero		1


	//   ....[135]....
        /*0998*/ 	.word	0x0000a260
        /*099c*/ 	.word	0x00000000
        /*09a0*/ 	.word	0x00000090
        /*09a4*/ 	.short	0x010a
        /*09a6*/ 	.byte	0xff
	.zero		1


	//   ....[136]....
        /*09a8*/ 	.word	0x0000a2c0
        /*09ac*/ 	.word	0x00000000
        /*09b0*/ 	.word	0x00000088
        /*09b4*/ 	.short	0x010a
        /*09b6*/ 	.byte	0xff
	.zero		1


	//   ....[137]....
        /*09b8*/ 	.word	0x0000a320
        /*09bc*/ 	.word	0x00000000
        /*09c0*/ 	.word	0x00000060
        /*09c4*/ 	.short	0x010a
        /*09c6*/ 	.byte	0xff
	.zero		1


	//   ....[138]....
        /*09c8*/ 	.word	0x0000a380
        /*09cc*/ 	.word	0x00000000
        /*09d0*/ 	.word	0x00000068
        /*09d4*/ 	.short	0x010a
        /*09d6*/ 	.byte	0xff
	.zero		1


	//   ....[139]....
        /*09d8*/ 	.word	0x0000a3e0
        /*09dc*/ 	.word	0x00000000
        /*09e0*/ 	.word	0x00000070
        /*09e4*/ 	.short	0x010a
        /*09e6*/ 	.byte	0xff
	.zero		1


	//   ....[140]....
        /*09e8*/ 	.word	0x0000a440
        /*09ec*/ 	.word	0x00000000
        /*09f0*/ 	.word	0x00000078
        /*09f4*/ 	.short	0x010a
        /*09f6*/ 	.byte	0xff
	.zero		1


	//   ....[141]....
        /*09f8*/ 	.word	0x0000a4a0
        /*09fc*/ 	.word	0x00000000
        /*0a00*/ 	.word	0x00000060
        /*0a04*/ 	.short	0x010a
        /*0a06*/ 	.byte	0xff
	.zero		1


	//   ....[142]....
        /*0a08*/ 	.word	0x0000a500
        /*0a0c*/ 	.word	0x00000000
        /*0a10*/ 	.word	0x00000068
        /*0a14*/ 	.short	0x010a
        /*0a16*/ 	.byte	0xff
	.zero		1


	//   ....[143]....
        /*0a18*/ 	.word	0x0000a560
        /*0a1c*/ 	.word	0x00000000
        /*0a20*/ 	.word	0x00000070
        /*0a24*/ 	.short	0x010a
        /*0a26*/ 	.byte	0xff
	.zero		1


	//   ....[144]....
        /*0a28*/ 	.word	0x0000a5b0
        /*0a2c*/ 	.word	0x00000000
        /*0a30*/ 	.word	0x00000090
        /*0a34*/ 	.short	0x010a
        /*0a36*/ 	.byte	0xff
	.zero		1


	//   ....[145]....
        /*0a38*/ 	.word	0x0000a610
        /*0a3c*/ 	.word	0x00000002
        /*0a40*/ 	.word	0x00000040
        /*0a44*/ 	.short	0x010a
        /*0a46*/ 	.byte	0xff
	.zero		1


	//   ....[146]....
        /*0a48*/ 	.word	0x0000a660
        /*0a4c*/ 	.word	0x00000070
        /*0a50*/ 	.word	0x000000b0
        /*0a54*/ 	.short	0x010a
        /*0a56*/ 	.byte	0xff
	.zero		1


	//   ....[147]....
        /*0a58*/ 	.word	0x0000a6b0
        /*0a5c*/ 	.word	0x00000002
        /*0a60*/ 	.word	0x00000040
        /*0a64*/ 	.short	0x010a
        /*0a66*/ 	.byte	0xff
	.zero		1


	//   ....[148]....
        /*0a68*/ 	.word	0x0000a700
        /*0a6c*/ 	.word	0x00000000
        /*0a70*/ 	.word	0x00000040
        /*0a74*/ 	.short	0x010a
        /*0a76*/ 	.byte	0xff
	.zero		1


	//   ....[149]....
        /*0a78*/ 	.word	0x0000a750
        /*0a7c*/ 	.word	0x00000000
        /*0a80*/ 	.word	0x00000040
        /*0a84*/ 	.short	0x010a
        /*0a86*/ 	.byte	0xff
	.zero		1


	//----- nvinfo : EIATTR_NUM_MBARRIERS
	.align		4
.L_47:
        /*0a88*/ 	.byte	0x03, 0x38
        /*0a8a*/ 	.short	0x0023


	//----- nvinfo : EIATTR_EXIT_INSTR_OFFSETS
	.align		4
        /*0a8c*/ 	.byte	0x04, 0x1c
        /*0a8e*/ 	.short	(.L_49 - .L_48)


	//   ....[0]....
.L_48:
        /*0a90*/ 	.word	0x00002990


	//   ....[1]....
        /*0a94*/ 	.word	0x00002e90


	//   ....[2]....
        /*0a98*/ 	.word	0x00002ef0


	//   ....[3]....
        /*0a9c*/ 	.word	0x00004430


	//   ....[4]....
        /*0aa0*/ 	.word	0x00005610


	//   ....[5]....
        /*0aa4*/ 	.word	0x00005650


	//   ....[6]....
        /*0aa8*/ 	.word	0x00009980


	//   ....[7]....
        /*0aac*/ 	.word	0x00009a00


	//   ....[8]....
        /*0ab0*/ 	.word	0x00009a30


	//   ....[9]....
        /*0ab4*/ 	.word	0x00009aa0


	//----- nvinfo : EIATTR_MAX_THREADS
	.align		4
.L_49:
        /*0ab8*/ 	.byte	0x04, 0x05
        /*0aba*/ 	.short	(.L_51 - .L_50)
.L_50:
        /*0abc*/ 	.word	0x00000100
        /*0ac0*/ 	.word	0x00000001
        /*0ac4*/ 	.word	0x00000001


	//----- nvinfo : EIATTR_CRS_STACK_SIZE
	.align		4
.L_51:
        /*0ac8*/ 	.byte	0x04, 0x1e
        /*0aca*/ 	.short	(.L_53 - .L_52)
.L_52:
        /*0acc*/ 	.word	0x00000000


	//----- nvinfo : EIATTR_CBANK_PARAM_SIZE
	.align		4
.L_53:
        /*0ad0*/ 	.byte	0x03, 0x19
        /*0ad2*/ 	.short	0x0800


	//----- nvinfo : EIATTR_PARAM_CBANK
	.align		4
        /*0ad4*/ 	.byte	0x04, 0x0a
        /*0ad6*/ 	.short	(.L_55 - .L_54)
	.align		4
.L_54:
        /*0ad8*/ 	.word	index@(.nv.constant0._ZN7cutlass13device_kernelINS_4gemm6kernel13GemmUniversalIN4cute5tupleIJiiiiEEENS1_10collective13CollectiveMmaINS1_35MainloopSm100TmaUmmaWarpSpecializedILi4ELi2ELi4ENS5_IJNS4_1CILi2EEENSA_ILi1EEESC_EEEEENS5_IJNSA_ILi128EEENSA_ILi256EEESF_EEENS_10bfloat16_tENS5_IJlSC_lEEESI_SJ_NS4_8TiledMMAINS4_8MMA_AtomIJNS4_26SM100_MMA_F16BF16_2x1SM_SSISI_SI_fLi128ELi256ELNS4_4UMMA5MajorE0ELSO_0ELNSN_7ScaleInE0ELSP_0EEEEEENS4_6LayoutINS5_IJSC_SC_SC_EEENS5_IJNSA_ILi0EEESU_SU_EEEEENS5_IJNS4_10UnderscoreESX_SX_EEEEENS4_18SM100_TMA_2SM_LOADENS4_14ComposedLayoutINS4_7SwizzleILi3ELi4ELi3EEENS4_18smem_ptr_flag_bitsILi16EEENSS_INS5_IJNSA_ILi8EEENSA_ILi64EEEEEENS5_IJS17_SC_EEEEEEEvNS4_8identityES10_S1B_vS1C_EENS_8epilogue10collective18CollectiveEpilogueINS1E_23Sm100TmaWarpSpecializedILi4ELi2ELi32ELb1ELb0EEEJNS5_IJS17_SG_SF_EEENS5_IJNSS_IS17_SC_EENSS_INS5_IJNSA_ILi32EEESB_EEENS5_IJSC_SF_EEEEEEEESI_SJ_SI_SJ_NS1E_6fusion15FusionCallbacksIS1I_NS1Q_17LinearCombinationISI_fSI_fLNS_15FloatRoundStyleE2EEES1J_S1P_JEEENS4_5SM1004TMEM4LOAD26SM100_TMEM_LOAD_32dp32b32xENS4_13SM90_TMA_LOADENS11_INS12_ILi2ELi4ELi3EEES15_NSS_INS5_IJS16_S1L_EEENS5_IJS1L_SC_EEEEEEENS4_39AutoVectorizingCopyWithAssumedAlignmentILi128EEENS4_14SM90_TMA_STOREES25_S27_S27_EEEvvEEEEvNT_6ParamsE)
        /*0adc*/ 	.short	0x0380
        /*0ade*/ 	.short	0x0800


	//----- nvinfo : EIATTR_SW_WAR
	.align		4
.L_55:
        /*0ae0*/ 	.byte	0x04, 0x36
        /*0ae2*/ 	.short	(.L_57 - .L_56)
.L_56:
        /*0ae4*/ 	.word	0x00000008
.L_57:


//--------------------- .nv.callgraph             --------------------------
	.section	.nv.callgraph,"",@"SHT_CUDA_CALLGRAPH"
	.align	4
	.sectionentsize	8
	.align		4
        /*0000*/ 	.word	0x00000000
	.align		4
        /*0004*/ 	.word	0xffffffff
	.align		4
        /*0008*/ 	.word	index@(_ZN7cutlass13device_kernelINS_4gemm6kernel13GemmUniversalIN4cute5tupleIJiiiiEEENS1_10collective13CollectiveMmaINS1_35MainloopSm100TmaUmmaWarpSpecializedILi4ELi2ELi4ENS5_IJNS4_1CILi2EEENSA_ILi1EEESC_EEEEENS5_IJNSA_ILi128EEENSA_ILi256EEESF_EEENS_10bfloat16_tENS5_IJlSC_lEEESI_SJ_NS4_8TiledMMAINS4_8MMA_AtomIJNS4_26SM100_MMA_F16BF16_2x1SM_SSISI_SI_fLi128ELi256ELNS4_4UMMA5MajorE0ELSO_0ELNSN_7ScaleInE0ELSP_0EEEEEENS4_6LayoutINS5_IJSC_SC_SC_EEENS5_IJNSA_ILi0EEESU_SU_EEEEENS5_IJNS4_10UnderscoreESX_SX_EEEEENS4_18SM100_TMA_2SM_LOADENS4_14ComposedLayoutINS4_7SwizzleILi3ELi4ELi3EEENS4_18smem_ptr_flag_bitsILi16EEENSS_INS5_IJNSA_ILi8EEENSA_ILi64EEEEEENS5_IJS17_SC_EEEEEEEvNS4_8identityES10_S1B_vS1C_EENS_8epilogue10collective18CollectiveEpilogueINS1E_23Sm100TmaWarpSpecializedILi4ELi2ELi32ELb1ELb0EEEJNS5_IJS17_SG_SF_EEENS5_IJNSS_IS17_SC_EENSS_INS5_IJNSA_ILi32EEESB_EEENS5_IJSC_SF_EEEEEEEESI_SJ_SI_SJ_NS1E_6fusion15FusionCallbacksIS1I_NS1Q_17LinearCombinationISI_fSI_fLNS_15FloatRoundStyleE2EEES1J_S1P_JEEENS4_5SM1004TMEM4LOAD26SM100_TMEM_LOAD_32dp32b32xENS4_13SM90_TMA_LOADENS11_INS12_ILi2ELi4ELi3EEES15_NSS_INS5_IJS16_S1L_EEENS5_IJS1L_SC_EEEEEEENS4_39AutoVectorizingCopyWithAssumedAlignmentILi128EEENS4_14SM90_TMA_STOREES25_S27_S27_EEEvvEEEEvNT_6ParamsE)
	.align		4
        /*000c*/ 	.word	index@(__assertfail)
	.align		4
        /*0010*/ 	.word	0x00000000
	.align		4
        /*0014*/ 	.word	0xfffffffe
	.align		4
        /*0018*/ 	.word	0x00000000
	.align		4
        /*001c*/ 	.word	0xfffffffd
	.align		4
        /*0020*/ 	.word	0x00000000
	.align		4
        /*0024*/ 	.word	0xfffffffc


//--------------------- .nv.constant4             --------------------------
	.section	.nv.constant4,"a",@progbits
	.align	8
	.align		8
.nv.constant4:
        /*0000*/ 	.dword	__assertfail
	.align		8
        /*0008*/ 	.dword	__unnamed_1
	.align		8
        /*0010*/ 	.dword	__unnamed_2
	.align		8
        /*0018*/ 	.dword	_ZN39_INTERNAL_cd1852be_4_k_cu_cc764179_77694cuda3std3__45__cpo5beginE
	.align		8
        /*0020*/ 	.dword	_ZN39_INTERNAL_cd1852be_4_k_cu_cc764179_77694cuda3std3__45__cpo3endE
	.align		8
        /*0028*/ 	.dword	_ZN39_INTERNAL_cd1852be_4_k_cu_cc764179_77694cuda3std3__45__cpo6cbeginE
	.align		8
        /*0030*/ 	.dword	_ZN39_INTERNAL_cd1852be_4_k_cu_cc764179_77694cuda3std3__45__cpo4cendE
	.align		8
        /*0038*/ 	.dword	_ZN39_INTERNAL_cd1852be_4_k_cu_cc764179_77694cuda3std3__441_GLOBAL__N__cd1852be_4_k_cu_cc764179_77696ignoreE
	.align		8
        /*0040*/ 	.dword	_ZN39_INTERNAL_cd1852be_4_k_cu_cc764179_77694cuda3std3__419piecewise_constructE
	.align		8
        /*0048*/ 	.dword	_ZN39_INTERNAL_cd1852be_4_k_cu_cc764179_77694cuda3std3__48in_placeE
	.align		8
        /*0050*/ 	.dword	_ZN39_INTERNAL_cd1852be_4_k_cu_cc764179_77694cuda3std6ranges3__45__cpo4swapE
	.align		8
        /*0058*/ 	.dword	_ZN39_INTERNAL_cd1852be_4_k_cu_cc764179_77694cuda3std6ranges3__45__cpo9iter_moveE
	.align		8
        /*0060*/ 	.dword	_ZN39_INTERNAL_cd1852be_4_k_cu_cc764179_77694cute7productE
	.align		8
        /*0068*/ 	.dword	_ZN39_INTERNAL_cd1852be_4_k_cu_cc764179_77694cute1_E
	.align		8
        /*0070*/ 	.dword	$str$25
	.align		8
        /*0078*/ 	.dword	$str$26
	.align		8
        /*0080*/ 	.dword	$str$27
	.align		8
        /*0088*/ 	.dword	$str$28


//--------------------- .text._ZN7cutlass13device_kernelINS_4gemm6kernel13GemmUniversalIN4cute5tupleIJiiiiEEENS1_10collective13CollectiveMmaINS1_35MainloopSm100TmaUmmaWarpSpecializedILi4ELi2ELi4ENS5_IJNS4_1CILi2EEENSA_ILi1EEESC_EEEEENS5_IJNSA_ILi128EEENSA_ILi256EEESF_EEENS_10bfloat16_tENS5_IJlSC_lEEESI_SJ_NS4_8TiledMMAINS4_8MMA_AtomIJNS4_26SM100_MMA_F16BF16_2x1SM_SSISI_SI_fLi128ELi256ELNS4_4UMMA5MajorE0ELSO_0ELNSN_7ScaleInE0ELSP_0EEEEEENS4_6LayoutINS5_IJSC_SC_SC_EEENS5_IJNSA_ILi0EEESU_SU_EEEEENS5_IJNS4_10UnderscoreESX_SX_EEEEENS4_18SM100_TMA_2SM_LOADENS4_14ComposedLayoutINS4_7SwizzleILi3ELi4ELi3EEENS4_18smem_ptr_flag_bitsILi16EEENSS_INS5_IJNSA_ILi8EEENSA_ILi64EEEEEENS5_IJS17_SC_EEEEEEEvNS4_8identityES10_S1B_vS1C_EENS_8epilogue10collective18CollectiveEpilogueINS1E_23Sm100TmaWarpSpecializedILi4ELi2ELi32ELb1ELb0EEEJNS5_IJS17_SG_SF_EEENS5_IJNSS_IS17_SC_EENSS_INS5_IJNSA_ILi32EEESB_EEENS5_IJSC_SF_EEEEEEEESI_SJ_SI_SJ_NS1E_6fusion15FusionCallbacksIS1I_NS1Q_17LinearCombinationISI_fSI_fLNS_15FloatRoundStyleE2EEES1J_S1P_JEEENS4_5SM1004TMEM4LOAD26SM100_TMEM_LOAD_32dp32b32xENS4_13SM90_TMA_LOADENS11_INS12_ILi2ELi4ELi3EEES15_NSS_INS5_IJS16_S1L_EEENS5_IJS1L_SC_EEEEEEENS4_39AutoVectorizingCopyWithAssumedAlignmentILi128EEENS4_14SM90_TMA_STOREES25_S27_S27_EEEvvEEEEvNT_6ParamsE --------------------------
	.section	.text._ZN7cutlass13device_kernelINS_4gemm6kernel13GemmUniversalIN4cute5tupleIJiiiiEEENS1_10collective13CollectiveMmaINS1_35MainloopSm100TmaUmmaWarpSpecializedILi4ELi2ELi4ENS5_IJNS4_1CILi2EEENSA_ILi1EEESC_EEEEENS5_IJNSA_ILi128EEENSA_ILi256EEESF_EEENS_10bfloat16_tENS5_IJlSC_lEEESI_SJ_NS4_8TiledMMAINS4_8MMA_AtomIJNS4_26SM100_MMA_F16BF16_2x1SM_SSISI_SI_fLi128ELi256ELNS4_4UMMA5MajorE0ELSO_0ELNSN_7ScaleInE0ELSP_0EEEEEENS4_6LayoutINS5_IJSC_SC_SC_EEENS5_IJNSA_ILi0EEESU_SU_EEEEENS5_IJNS4_10UnderscoreESX_SX_EEEEENS4_18SM100_TMA_2SM_LOADENS4_14ComposedLayoutINS4_7SwizzleILi3ELi4ELi3EEENS4_18smem_ptr_flag_bitsILi16EEENSS_INS5_IJNSA_ILi8EEENSA_ILi64EEEEEENS5_IJS17_SC_EEEEEEEvNS4_8identityES10_S1B_vS1C_EENS_8epilogue10collective18CollectiveEpilogueINS1E_23Sm100TmaWarpSpecializedILi4ELi2ELi32ELb1ELb0EEEJNS5_IJS17_SG_SF_EEENS5_IJNSS_IS17_SC_EENSS_INS5_IJNSA_ILi32EEESB_EEENS5_IJSC_SF_EEEEEEEESI_SJ_SI_SJ_NS1E_6fusion15FusionCallbacksIS1I_NS1Q_17LinearCombinationISI_fSI_fLNS_15FloatRoundStyleE2EEES1J_S1P_JEEENS4_5SM1004TMEM4LOAD26SM100_TMEM_LOAD_32dp32b32xENS4_13SM90_TMA_LOADENS11_INS12_ILi2ELi4ELi3EEES15_NSS_INS5_IJS16_S1L_EEENS5_IJS1L_SC_EEEEEEENS4_39AutoVectorizingCopyWithAssumedAlignmentILi128EEENS4_14SM90_TMA_STOREES25_S27_S27_EEEvvEEEEvNT_6ParamsE,"ax",@progbits
	.align	128
.text._ZN7cutlass13device_kernelINS_4gemm6kernel13GemmUniversalIN4cute5tupleIJiiiiEEENS1_10collective13CollectiveMmaINS1_35MainloopSm100TmaUmmaWarpSpecializedILi4ELi2ELi4ENS5_IJNS4_1CILi2EEENSA_ILi1EEESC_EEEEENS5_IJNSA_ILi128EEENSA_ILi256EEESF_EEENS_10bfloat16_tENS5_IJlSC_lEEESI_SJ_NS4_8TiledMMAINS4_8MMA_AtomIJNS4_26SM100_MMA_F16BF16_2x1SM_SSISI_SI_fLi128ELi256ELNS4_4UMMA5MajorE0ELSO_0ELNSN_7ScaleInE0ELSP_0EEEEEENS4_6LayoutINS5_IJSC_SC_SC_EEENS5_IJNSA_ILi0EEESU_SU_EEEEENS5_IJNS4_10UnderscoreESX_SX_EEEEENS4_18SM100_TMA_2SM_LOADENS4_14ComposedLayoutINS4_7SwizzleILi3ELi4ELi3EEENS4_18smem_ptr_flag_bitsILi16EEENSS_INS5_IJNSA_ILi8EEENSA_ILi64EEEEEENS5_IJS17_SC_EEEEEEEvNS4_8identityES10_S1B_vS1C_EENS_8epilogue10collective18CollectiveEpilogueINS1E_23Sm100TmaWarpSpecializedILi4ELi2ELi32ELb1ELb0EEEJNS5_IJS17_SG_SF_EEENS5_IJNSS_IS17_SC_EENSS_INS5_IJNSA_ILi32EEESB_EEENS5_IJSC_SF_EEEEEEEESI_SJ_SI_SJ_NS1E_6fusion15FusionCallbacksIS1I_NS1Q_17LinearCombinationISI_fSI_fLNS_15FloatRoundStyleE2EEES1J_S1P_JEEENS4_5SM1004TMEM4LOAD26SM100_TMEM_LOAD_32dp32b32xENS4_13SM90_TMA_LOADENS11_INS12_ILi2ELi4ELi3EEES15_NSS_INS5_IJS16_S1L_EEENS5_IJS1L_SC_EEEEEEENS4_39AutoVectorizingCopyWithAssumedAlignmentILi128EEENS4_14SM90_TMA_STOREES25_S27_S27_EEEvvEEEEvNT_6ParamsE:
        .type           _ZN7cutlass13device_kernelINS_4gemm6kernel13GemmUniversalIN4cute5tupleIJiiiiEEENS1_10collective13CollectiveMmaINS1_35MainloopSm100TmaUmmaWarpSpecializedILi4ELi2ELi4ENS5_IJNS4_1CILi2EEENSA_ILi1EEESC_EEEEENS5_IJNSA_ILi128EEENSA_ILi256EEESF_EEENS_10bfloat16_tENS5_IJlSC_lEEESI_SJ_NS4_8TiledMMAINS4_8MMA_AtomIJNS4_26SM100_MMA_F16BF16_2x1SM_SSISI_SI_fLi128ELi256ELNS4_4UMMA5MajorE0ELSO_0ELNSN_7ScaleInE0ELSP_0EEEEEENS4_6LayoutINS5_IJSC_SC_SC_EEENS5_IJNSA_ILi0EEESU_SU_EEEEENS5_IJNS4_10UnderscoreESX_SX_EEEEENS4_18SM100_TMA_2SM_LOADENS4_14ComposedLayoutINS4_7SwizzleILi3ELi4ELi3EEENS4_18smem_ptr_flag_bitsILi16EEENSS_INS5_IJNSA_ILi8EEENSA_ILi64EEEEEENS5_IJS17_SC_EEEEEEEvNS4_8identityES10_S1B_vS1C_EENS_8epilogue10collective18CollectiveEpilogueINS1E_23Sm100TmaWarpSpecializedILi4ELi2ELi32ELb1ELb0EEEJNS5_IJS17_SG_SF_EEENS5_IJNSS_IS17_SC_EENSS_INS5_IJNSA_ILi32EEESB_EEENS5_IJSC_SF_EEEEEEEESI_SJ_SI_SJ_NS1E_6fusion15FusionCallbacksIS1I_NS1Q_17LinearCombinationISI_fSI_fLNS_15FloatRoundStyleE2EEES1J_S1P_JEEENS4_5SM1004TMEM4LOAD26SM100_TMEM_LOAD_32dp32b32xENS4_13SM90_TMA_LOADENS11_INS12_ILi2ELi4ELi3EEES15_NSS_INS5_IJS16_S1L_EEENS5_IJS1L_SC_EEEEEEENS4_39AutoVectorizingCopyWithAssumedAlignmentILi128EEENS4_14SM90_TMA_STOREES25_S27_S27_EEEvvEEEEvNT_6ParamsE,@function
        .size           _ZN7cutlass13device_kernelINS_4gemm6kernel13GemmUniversalIN4cute5tupleIJiiiiEEENS1_10collective13CollectiveMmaINS1_35MainloopSm100TmaUmmaWarpSpecializedILi4ELi2ELi4ENS5_IJNS4_1CILi2EEENSA_ILi1EEESC_EEEEENS5_IJNSA_ILi128EEENSA_ILi256EEESF_EEENS_10bfloat16_tENS5_IJlSC_lEEESI_SJ_NS4_8TiledMMAINS4_8MMA_AtomIJNS4_26SM100_MMA_F16BF16_2x1SM_SSISI_SI_fLi128ELi256ELNS4_4UMMA5MajorE0ELSO_0ELNSN_7ScaleInE0ELSP_0EEEEEENS4_6LayoutINS5_IJSC_SC_SC_EEENS5_IJNSA_ILi0EEESU_SU_EEEEENS5_IJNS4_10UnderscoreESX_SX_EEEEENS4_18SM100_TMA_2SM_LOADENS4_14ComposedLayoutINS4_7SwizzleILi3ELi4ELi3EEENS4_18smem_ptr_flag_bitsILi16EEENSS_INS5_IJNSA_ILi8EEENSA_ILi64EEEEEENS5_IJS17_SC_EEEEEEEvNS4_8identityES10_S1B_vS1C_EENS_8epilogue10collective18CollectiveEpilogueINS1E_23Sm100TmaWarpSpecializedILi4ELi2ELi32ELb1ELb0EEEJNS5_IJS17_SG_SF_EEENS5_IJNSS_IS17_SC_EENSS_INS5_IJNSA_ILi32EEESB_EEENS5_IJSC_SF_EEEEEEEESI_SJ_SI_SJ_NS1E_6fusion15FusionCallbacksIS1I_NS1Q_17LinearCombinationISI_fSI_fLNS_15FloatRoundStyleE2EEES1J_S1P_JEEENS4_5SM1004TMEM4LOAD26SM100_TMEM_LOAD_32dp32b32xENS4_13SM90_TMA_LOADENS11_INS12_ILi2ELi4ELi3EEES15_NSS_INS5_IJS16_S1L_EEENS5_IJS1L_SC_EEEEEEENS4_39AutoVectorizingCopyWithAssumedAlignmentILi128EEENS4_14SM90_TMA_STOREES25_S27_S27_EEEvvEEEEvNT_6ParamsE,(.L_x_197 - _ZN7cutlass13device_kernelINS_4gemm6kernel13GemmUniversalIN4cute5tupleIJiiiiEEENS1_10collective13CollectiveMmaINS1_35MainloopSm100TmaUmmaWarpSpecializedILi4ELi2ELi4ENS5_IJNS4_1CILi2EEENSA_ILi1EEESC_EEEEENS5_IJNSA_ILi128EEENSA_ILi256EEESF_EEENS_10bfloat16_tENS5_IJlSC_lEEESI_SJ_NS4_8TiledMMAINS4_8MMA_AtomIJNS4_26SM100_MMA_F16BF16_2x1SM_SSISI_SI_fLi128ELi256ELNS4_4UMMA5MajorE0ELSO_0ELNSN_7ScaleInE0ELSP_0EEEEEENS4_6LayoutINS5_IJSC_SC_SC_EEENS5_IJNSA_ILi0EEESU_SU_EEEEENS5_IJNS4_10UnderscoreESX_SX_EEEEENS4_18SM100_TMA_2SM_LOADENS4_14ComposedLayoutINS4_7SwizzleILi3ELi4ELi3EEENS4_18smem_ptr_flag_bitsILi16EEENSS_INS5_IJNSA_ILi8EEENSA_ILi64EEEEEENS5_IJS17_SC_EEEEEEEvNS4_8identityES10_S1B_vS1C_EENS_8epilogue10collective18CollectiveEpilogueINS1E_23Sm100TmaWarpSpecializedILi4ELi2ELi32ELb1ELb0EEEJNS5_IJS17_SG_SF_EEENS5_IJNSS_IS17_SC_EENSS_INS5_IJNSA_ILi32EEESB_EEENS5_IJSC_SF_EEEEEEEESI_SJ_SI_SJ_NS1E_6fusion15FusionCallbacksIS1I_NS1Q_17LinearCombinationISI_fSI_fLNS_15FloatRoundStyleE2EEES1J_S1P_JEEENS4_5SM1004TMEM4LOAD26SM100_TMEM_LOAD_32dp32b32xENS4_13SM90_TMA_LOADENS11_INS12_ILi2ELi4ELi3EEES15_NSS_INS5_IJS16_S1L_EEENS5_IJS1L_SC_EEEEEEENS4_39AutoVectorizingCopyWithAssumedAlignmentILi128EEENS4_14SM90_TMA_STOREES25_S27_S27_EEEvvEEEEvNT_6ParamsE)
        .other          _ZN7cutlass13device_kernelINS_4gemm6kernel13GemmUniversalIN4cute5tupleIJiiiiEEENS1_10collective13CollectiveMmaINS1_35MainloopSm100TmaUmmaWarpSpecializedILi4ELi2ELi4ENS5_IJNS4_1CILi2EEENSA_ILi1EEESC_EEEEENS5_IJNSA_ILi128EEENSA_ILi256EEESF_EEENS_10bfloat16_tENS5_IJlSC_lEEESI_SJ_NS4_8TiledMMAINS4_8MMA_AtomIJNS4_26SM100_MMA_F16BF16_2x1SM_SSISI_SI_fLi128ELi256ELNS4_4UMMA5MajorE0ELSO_0ELNSN_7ScaleInE0ELSP_0EEEEEENS4_6LayoutINS5_IJSC_SC_SC_EEENS5_IJNSA_ILi0EEESU_SU_EEEEENS5_IJNS4_10UnderscoreESX_SX_EEEEENS4_18SM100_TMA_2SM_LOADENS4_14ComposedLayoutINS4_7SwizzleILi3ELi4ELi3EEENS4_18smem_ptr_flag_bitsILi16EEENSS_INS5_IJNSA_ILi8EEENSA_ILi64EEEEEENS5_IJS17_SC_EEEEEEEvNS4_8identityES10_S1B_vS1C_EENS_8epilogue10collective18CollectiveEpilogueINS1E_23Sm100TmaWarpSpecializedILi4ELi2ELi32ELb1ELb0EEEJNS5_IJS17_SG_SF_EEENS5_IJNSS_IS17_SC_EENSS_INS5_IJNSA_ILi32EEESB_EEENS5_IJSC_SF_EEEEEEEESI_SJ_SI_SJ_NS1E_6fusion15FusionCallbacksIS1I_NS1Q_17LinearCombinationISI_fSI_fLNS_15FloatRoundStyleE2EEES1J_S1P_JEEENS4_5SM1004TMEM4LOAD26SM100_TMEM_LOAD_32dp32b32xENS4_13SM90_TMA_LOADENS11_INS12_ILi2ELi4ELi3EEES15_NSS_INS5_IJS16_S1L_EEENS5_IJS1L_SC_EEEEEEENS4_39AutoVectorizingCopyWithAssumedAlignmentILi128EEENS4_14SM90_TMA_STOREES25_S27_S27_EEEvvEEEEvNT_6ParamsE,@"STO_CUDA_ENTRY STV_DEFAULT"
_ZN7cutlass13device_kernelINS_4gemm6kernel13GemmUniversalIN4cute5tupleIJiiiiEEENS1_10collective13CollectiveMmaINS1_35MainloopSm100TmaUmmaWarpSpecializedILi4ELi2ELi4ENS5_IJNS4_1CILi2EEENSA_ILi1EEESC_EEEEENS5_IJNSA_ILi128EEENSA_ILi256EEESF_EEENS_10bfloat16_tENS5_IJlSC_lEEESI_SJ_NS4_8TiledMMAINS4_8MMA_AtomIJNS4_26SM100_MMA_F16BF16_2x1SM_SSISI_SI_fLi128ELi256ELNS4_4UMMA5MajorE0ELSO_0ELNSN_7ScaleInE0ELSP_0EEEEEENS4_6LayoutINS5_IJSC_SC_SC_EEENS5_IJNSA_ILi0EEESU_SU_EEEEENS5_IJNS4_10UnderscoreESX_SX_EEEEENS4_18SM100_TMA_2SM_LOADENS4_14ComposedLayoutINS4_7SwizzleILi3ELi4ELi3EEENS4_18smem_ptr_flag_bitsILi16EEENSS_INS5_IJNSA_ILi8EEENSA_ILi64EEEEEENS5_IJS17_SC_EEEEEEEvNS4_8identityES10_S1B_vS1C_EENS_8epilogue10collective18CollectiveEpilogueINS1E_23Sm100TmaWarpSpecializedILi4ELi2ELi32ELb1ELb0EEEJNS5_IJS17_SG_SF_EEENS5_IJNSS_IS17_SC_EENSS_INS5_IJNSA_ILi32EEESB_EEENS5_IJSC_SF_EEEEEEEESI_SJ_SI_SJ_NS1E_6fusion15FusionCallbacksIS1I_NS1Q_17LinearCombinationISI_fSI_fLNS_15FloatRoundStyleE2EEES1J_S1P_JEEENS4_5SM1004TMEM4LOAD26SM100_TMEM_LOAD_32dp32b32xENS4_13SM90_TMA_LOADENS11_INS12_ILi2ELi4ELi3EEES15_NSS_INS5_IJS16_S1L_EEENS5_IJS1L_SC_EEEEEEENS4_39AutoVectorizingCopyWithAssumedAlignmentILi128EEENS4_14SM90_TMA_STOREES25_S27_S27_EEEvvEEEEvNT_6ParamsE:
[----:B------:R-:W1:Y:S01]  /*0000*/  LDC R1, c[0x0][0x37c] ;  /* 0x0000df00ff017b82 */ /* 0x000e620000000800 */
[----:B------:R-:W2:Y:S01]  /*0010*/  S2R R105, SR_TID.X ;  /* 0x0000000000697919 */ /* 0x000ea20000002100 */
[----:B------:R-:W3:Y:S06]  /*0020*/  LDCU.64 UR6, c[0x0][0x890] ;  /* 0x00011200ff0677ac */ /* 0x000eec0008000a00 */
[----:B------:R-:W4:Y:S01]  /*0030*/  S2UR UR37, SR_CgaCtaId ;  /* 0x00000000002579c3 */ /* 0x000f220000008800 */
[----:B------:R-:W-:Y:S02]  /*0040*/  PRMT R92, RZ, 0x7610, R92 ;  /* 0x00007610ff5c7816 */ /* 0x000fe4000000005c */
[----:B------:R-:W-:Y:S01]  /*0050*/  ELECT P1, URZ, PT ;  /* 0x0000000000ff782f */ /* 0x000fe20003820000 */
[----:B------:R-:W1:Y:S01]  /*0060*/  LDCU.64 UR46, c[0x0][0x358] ;  /* 0x00006b00ff2e77ac */ /* 0x000e620008000a00 */
[----:B---3--:R-:W-:-:S04]  /*0070*/  UISETP.NE.U32.AND UP0, UPT, UR6, URZ, UPT ;  /* 0x000000ff0600728c */ /* 0x008fc8000bf05070 */
[----:B------:R-:W-:Y:S02]  /*0080*/  UISETP.NE.AND.EX UP0, UPT, UR7, URZ, UPT, UP0 ;  /* 0x000000ff0700728c */ /* 0x000fe4000bf05300 */
[----:B----4-:R-:W-:Y:S02]  /*0090*/  ULOP3.LUT UR5, UR37, 0x1, URZ, 0xc0, !UPT ;  /* 0x0000000125057892 */ /* 0x010fe4000f8ec0ff */
[----:B------:R-:W-:Y:S01]  /*00a0*/  ULOP3.LUT UR4, UR37, 0x1, URZ, 0x3c, !UPT ;  /* 0x0000000125047892 */ /* 0x000fe2000f8e3cff */
[----:B--2---:R-:W-:-:S05]  /*00b0*/  SHF.R.U32.HI R96, RZ, 0x5, R105 ;  /* 0x00000005ff607819 */ /* 0x004fca0000011669 */
[----:B------:R-:W2:Y:S02]  /*00c0*/  SHFL.IDX PT, R0, R96, RZ, 0x1f ;  /* 0x00001fff60007589 */ /* 0x000ea400000e0000 */
[----:B--2---:R-:W-:Y:S01]  /*00d0*/  R2UR UR10, R0 ;  /* 0x00000000000a72ca */ /* 0x004fe200000e0000 */
[----:B-1----:R-:W-:-:S14]  /*00e0*/  BRA.U UP0, `(.L_x_0) ;  /* 0x00000001002c7547 */ /* 0x002fdc000b800000 */
[----:B------:R-:W1:Y:S02]  /*00f0*/  LDCU.64 UR8, c[0x0][0x888] ;  /* 0x00011100ff0877ac */ /* 0x000e640008000a00 */
[----:B-1----:R-:W-:-:S04]  /*0100*/  UISETP.NE.U32.AND UP0, UPT, UR8, URZ, UPT ;  /* 0x000000ff0800728c */ /* 0x002fc8000bf05070 */
[----:B------:R-:W-:-:S09]  /*0110*/  UISETP.NE.AND.EX UP0, UPT, UR9, URZ, UPT, UP0 ;  /* 0x000000ff0900728c */ /* 0x000fd2000bf05300 */
[----:B------:R-:W-:Y:S05]  /*0120*/  BRA.U !UP0, `(.L_x_1) ;  /* 0x0000000108107547 */ /* 0x000fea000b800000 */
[----:B------:R-:W1:Y:S02]  /*0130*/  LDC.64 R2, c[0x0][0x888] ;  /* 0x00022200ff027b82 */ /* 0x000e640000000a00 */
[----:B-1----:R1:W5:Y:S01]  /*0140*/  LDG.E R49, desc[UR46][R2.64] ;  /* 0x0000002e02317981 */ /* 0x002362000c1e1900 */
[----:B------:R-:W-:Y:S01]  /*0150*/  HFMA2 R92, -RZ, RZ, 0, 5.9604644775390625e-08 ;  /* 0x00000001ff5c7431 */ /* 0x000fe200000001ff */
[----:B------:R-:W-:Y:S05]  /*0160*/  BRA `(.L_x_0) ;  /* 0x00000000000c7947 */ /* 0x000fea0003800000 */
.L_x_1:
[----:B------:R-:W1:Y:S01]  /*0170*/  LDCU UR8, c[0x0][0x880] ;  /* 0x00011000ff0877ac */ /* 0x000e620008000800 */
[----:B------:R-:W-:Y:S01]  /*0180*/  HFMA2 R92, -RZ, RZ, 0, 5.9604644775390625e-08 ;  /* 0x00000001ff5c7431 */ /* 0x000fe200000001ff */
[----:B-1----:R-:W-:-:S07]  /*0190*/  MOV R49, UR8 ;  /* 0x0000000800317c02 */ /* 0x002fce0008000f00 */
.L_x_0:
[----:B------:R-:W2:Y:S02]  /*01a0*/  LDCU.64 UR8, c[0x0][0x8b0] ;  /* 0x00011600ff0877ac */ /* 0x000ea40008000a00 */
[----:B--2---:R-:W-:-:S04]  /*01b0*/  UISETP.NE.U32.AND UP0, UPT, UR8, URZ, UPT ;  /* 0x000000ff0800728c */ /* 0x004fc8000bf05070 */
[----:B------:R-:W-:-:S09]  /*01c0*/  UISETP.NE.AND.EX UP0, UPT, UR9, URZ, UPT, UP0 ;  /* 0x000000ff0900728c */ /* 0x000fd2000bf05300 */
[----:B------:R-:W-:Y:S05]  /*01d0*/  BRA.U UP0, `(.L_x_2) ;  /* 0x0000000100247547 */ /* 0x000fea000b800000 */
[----:B------:R-:W2:Y:S02]  /*01e0*/  LDCU.64 UR8, c[0x0][0x8a8] ;  /* 0x00011500ff0877ac */ /* 0x000ea40008000a00 */
[----:B--2---:R-:W-:-:S04]  /*01f0*/  UISETP.NE.U32.AND UP0, UPT, UR8, URZ, UPT ;  /* 0x000000ff0800728c */ /* 0x004fc8000bf05070 */
[----:B------:R-:W-:-:S09]  /*0200*/  UISETP.NE.AND.EX UP0, UPT, UR9, URZ, UPT, UP0 ;  /* 0x000000ff0900728c */ /* 0x000fd2000bf05300 */
[----:B------:R-:W-:Y:S05]  /*0210*/  BRA.U !UP0, `(.L_x_3) ;  /* 0x00000001080c7547 */ /* 0x000fea000b800000 */
[----:B-1----:R-:W1:Y:S02]  /*0220*/  LDC.64 R2, c[0x0][0x8a8] ;  /* 0x00022a00ff027b82 */ /* 0x002e640000000a00 */
[----:B-1----:R2:W5:Y:S01]  /*0230*/  LDG.E R47, desc[UR46][R2.64] ;  /* 0x0000002e022f7981 */ /* 0x002562000c1e1900 */
[----:B------:R-:W-:Y:S05]  /*0240*/  BRA `(.L_x_2) ;  /* 0x0000000000087947 */ /* 0x000fea0003800000 */
.L_x_3:
[----:B------:R-:W2:Y:S02]  /*0250*/  LDCU UR8, c[0x0][0x8a0] ;  /* 0x00011400ff0877ac */ /* 0x000ea40008000800 */
[----:B--2---:R-:W-:Y:S02]  /*0260*/  MOV R47, UR8 ;  /* 0x00000008002f7c02 */ /* 0x004fe40008000f00 */
.L_x_2:
[----:B------:R-:W-:Y:S01]  /*0270*/  IMAD.U32 R0, RZ, RZ, UR10 ;  /* 0x0000000aff007e24 */ /* 0x000fe2000f8e00ff */
[----:B------:R-:W-:Y:S04]  /*0280*/  BSSY.RECONVERGENT B0, `(.L_x_4) ;  /* 0x000000c000007945 */ /* 0x000fe80003800200 */
[C---:B------:R-:W-:Y:S02]  /*0290*/  ISETP.NE.OR P2, PT, R0.reuse, 0x1, !P1 ;  /* 0x000000010000780c */ /* 0x040fe40004f45670 */
[----:B------:R-:W-:-:S11]  /*02a0*/  ISETP.NE.OR P0, PT, R0, 0x3, !P1 ;  /* 0x000000030000780c */ /* 0x000fd60004f05670 */
[----:B------:R-:W-:Y:S05]  /*02b0*/  @P2 BRA `(.L_x_5) ;  /* 0x0000000000202947 */ /* 0x000fea0003800000 */
[----:B------:R-:W3:Y:S02]  /*02c0*/  LDCU.64 UR8, c[0x0][0x348] ;  /* 0x00006900ff0877ac */ /* 0x000ee40008000a00 */
[----:B---3--:R-:W-:Y:S02]  /*02d0*/  UIADD3 UR12, UP1, UPT, UR8, 0x80, URZ ;  /* 0x00000080080c7890 */ /* 0x008fe4000ff3e0ff */
[----:B------:R-:W-:Y:S02]  /*02e0*/  UIADD3 UR8, UP0, UPT, UR8, 0x180, URZ ;  /* 0x0000018008087890 */ /* 0x000fe4000ff1e0ff */
[----:B------:R-:W-:Y:S02]  /*02f0*/  UIADD3.X UR13, UPT, UPT, URZ, UR9, URZ, UP1, !UPT ;  /* 0x00000009ff0d7290 */ /* 0x000fe40008ffe4ff */
[----:B------:R-:W-:-:S07]  /*0300*/  UIADD3.X UR9, UPT, UPT, URZ, UR9, URZ, UP0, !UPT ;  /* 0x00000009ff097290 */ /* 0x000fce00087fe4ff */
[----:B------:R3:W-:Y:S02]  /*0310*/  UTMACCTL.PF [UR12] ;  /* 0x000000000c0079b9 */ /* 0x0007e40008040000 */
[----:B------:R3:W-:Y:S02]  /*0320*/  UTMACCTL.PF [UR8] ;  /* 0x00000000080079b9 */ /* 0x0007e40008040000 */
[----:B---3--:R-:W-:Y:S01]  /*0330*/  NOP ;  /* 0x0000000000007918 */ /* 0x008fe20000000000 */
.L_x_5:
[----:B------:R-:W-:Y:S05]  /*0340*/  BSYNC.RECONVERGENT B0 ;  /* 0x0000000000007941 */ /* 0x000fea0003800200 */
.L_x_4:
[----:B------:R-:W-:Y:S04]  /*0350*/  BSSY.RECONVERGENT B0, `(.L_x_6) ;  /* 0x000000a000007945 */ /* 0x000fe80003800200 */
        /* <DEDUP_REMOVED lines=9> */
.L_x_7:
[----:B------:R-:W-:Y:S05]  /*03f0*/  BSYNC.RECONVERGENT B0 ;  /* 0x0000000000007941 */ /* 0x000fea0003800200 */
.L_x_6:
[----:B------:R-:W3:Y:S01]  /*0400*/  LDCU.64 UR8, c[0x0][0x888] ;  /* 0x00011100ff0877ac */ /* 0x000ee20008000a00 */
[----:B------:R-:W-:Y:S02]  /*0410*/  UISETP.EQ.U32.AND UP1, UPT, UR6, URZ, UPT ;  /* 0x000000ff0600728c */ /* 0x000fe4000bf22070 */
[----:B------:R-:W-:Y:S02]  /*0420*/  UPLOP3.LUT UP5, UPT, UPT, UPT, UPT, 0x80, 0x8 ;  /* 0x000000000008789c */ /* 0x000fe40003faf070 */
[----:B---3--:R-:W-:-:S04]  /*0430*/  UISETP.NE.U32.AND UP0, UPT, UR8, URZ, UPT ;  /* 0x000000ff0800728c */ /* 0x008fc8000bf05070 */
[----:B------:R-:W-:-:S04]  /*0440*/  UISETP.NE.AND.EX UP0, UPT, UR9, URZ, UPT, UP0 ;  /* 0x000000ff0900728c */ /* 0x000fc8000bf05300 */
[----:B------:R-:W-:-:S04]  /*0450*/  UISETP.EQ.OR.EX UP2, UPT, UR7, URZ, !UP0, UP1 ;  /* 0x000000ff0700728c */ /* 0x000fc8000c742710 */
[----:B------:R-:W-:-:S05]  /*0460*/  UP2UR UR50, UPR, URZ, 0x4 ;  /* 0x00000004ff327883 */ /* 0x000fca0008000000 */
[----:B------:R-:W-:Y:S07]  /*0470*/  BRA.U !UP2, `(.L_x_8) ;  /* 0x000000010a207547 */ /* 0x000fee000b800000 */
[----:B------:R-:W-:Y:S01]  /*0480*/  UISETP.NE.U32.AND UP2, UPT, UR6, URZ, UPT ;  /* 0x000000ff0600728c */ /* 0x000fe2000bf45070 */
[----:B-----5:R-:W-:Y:S01]  /*0490*/  FSETP.NEU.AND P0, PT, R49, RZ, PT ;  /* 0x000000ff3100720b */ /* 0x020fe20003f0d000 */
[----:B------:R-:W-:Y:S02]  /*04a0*/  USEL UR6, URZ, 0xffffffff, UP0 ;  /* 0xffffffffff067887 */ /* 0x000fe40008000000 */
[----:B------:R-:W-:-:S10]  /*04b0*/  UISETP.NE.AND.EX UP2, UPT, UR7, URZ, UPT, UP2 ;  /* 0x000000ff0700728c */ /* 0x000fd4000bf45320 */
[----:B------:R-:W-:Y:S01]  /*04c0*/  VOTEU.ANY UP1, P0 ;  /* 0x0000000000ff7886 */ /* 0x000fe20000020100 */
[----:B------:R-:W-:-:S04]  /*04d0*/  @!UP2 USEL UR6, URZ, 0xffffffff, UP1 ;  /* 0xffffffffff06a887 */ /* 0x000fc80008800000 */
[----:B------:R-:W-:-:S04]  /*04e0*/  ULOP3.LUT UR6, UR6, 0x1, URZ, 0xc0, !UPT ;  /* 0x0000000106067892 */ /* 0x000fc8000f8ec0ff */
[----:B------:R-:W-:-:S11]  /*04f0*/  UISETP.NE.U32.AND UP5, UPT, UR6, 0x1, UPT ;  /* 0x000000010600788c */ /* 0x000fd6000bfa5070 */
.L_x_8:
[----:B------:R-:W3:Y:S01]  /*0500*/  SHFL.IDX PT, R0, R96, RZ, 0x1f ;  /* 0x00001fff60007589 */ /* 0x000ee200000e0000 */
[----:B------:R-:W-:-:S04]  /*0510*/  UISETP.NE.AND UP1, UPT, UR10, 0x2, UPT ;  /* 0x000000020a00788c */ /* 0x000fc8000bf25270 */
[----:B------:R-:W-:Y:S02]  /*0520*/  UISETP.EQ.AND UP2, UPT, UR5, URZ, !UP1 ;  /* 0x000000ff0500728c */ /* 0x000fe4000cf42270 */
[----:B------:R-:W-:-:S04]  /*0530*/  USEL UR6, URZ, 0x1, UP1 ;  /* 0x00000001ff067887 */ /* 0x000fc80008800000 */
[----:B------:R-:W-:Y:S02]  /*0540*/  PLOP3.LUT P5, PT, P1, PT, UP2, 0x80, 0x8 ;  /* 0x000000000008781c */ /* 0x000fe40000faf028 */
[----:B---3--:R-:W-:-:S13]  /*0550*/  ISETP.NE.AND P0, PT, R0, RZ, PT ;  /* 0x000000ff0000720c */ /* 0x008fda0003f05270 */
[----:B------:R-:W-:Y:S05]  /*0560*/  @P0 BRA `(.L_x_9) ;  /* 0x0000000000440947 */ /* 0x000fea0003800000 */
[----:B------:R-:W-:Y:S01]  /*0570*/  UMOV UR8, 0x400 ;  /* 0x0000040000087882 */ /* 0x000fe20000000000 */
[----:B------:R-:W-:Y:S01]  /*0580*/  UMOV UR7, 0x1 ;  /* 0x0000000100077882 */ /* 0x000fe20000000000 */
[----:B------:R-:W-:Y:S02]  /*0590*/  ULEA UR8, UR37, UR8, 0x18 ;  /* 0x0000000825087291 */ /* 0x000fe4000f8ec0ff */
[----:B------:R-:W-:-:S04]  /*05a0*/  UIADD3 UR12, UPT, UPT, -UR7, 0x100000, URZ ;  /* 0x00100000070c7890 */ /* 0x000fc8000fffe1ff */
[----:B------:R-:W-:Y:S02]  /*05b0*/  USHF.L.U32 UR13, UR12, 0xb, URZ ;  /* 0x0000000b0c0d7899 */ /* 0x000fe400080006ff */
[----:B------:R-:W-:Y:S01]  /*05c0*/  USHF.L.U32 UR12, UR12, 0x1, URZ ;  /* 0x000000010c0c7899 */ /* 0x000fe200080006ff */
[----:B------:R-:W-:Y:S01]  /*05d0*/  ELECT P0, URZ, PT ;  /* 0x0000000000ff782f */ /* 0x000fe20003800000 */
[----:B------:R-:W3:Y:S10]  /*05e0*/  FENCE.VIEW.ASYNC.S ;  /* 0x00000000000073c6 */ /* 0x000ef40000000000 */
[----:B---3--:R3:W4:Y:S01]  /*05f0*/  SYNCS.EXCH.64 URZ, [UR8], UR12 ;  /* 0x0000000c08ff75b2 */ /* 0x0087220008000100 */
[----:B------:R3:W1:Y:S01]  /*0600*/  SYNCS.EXCH.64 URZ, [UR8+0x20], UR12 ;  /* 0x0000200c08ff75b2 */ /* 0x0006620008000100 */
[----:B------:R3:W1:Y:S01]  /*0610*/  SYNCS.EXCH.64 URZ, [UR8+0x8], UR12 ;  /* 0x0000080c08ff75b2 */ /* 0x0006620008000100 */
[----:B------:R3:W1:Y:S01]  /*0620*/  SYNCS.EXCH.64 URZ, [UR8+0x28], UR12 ;  /* 0x0000280c08ff75b2 */ /* 0x0006620008000100 */
[----:B------:R3:W1:Y:S01]  /*0630*/  SYNCS.EXCH.64 URZ, [UR8+0x10], UR12 ;  /* 0x0000100c08ff75b2 */ /* 0x0006620008000100 */
[----:B------:R3:W1:Y:S01]  /*0640*/  SYNCS.EXCH.64 URZ, [UR8+0x30], UR12 ;  /* 0x0000300c08ff75b2 */ /* 0x0006620008000100 */
[----:B------:R3:W1:Y:S01]  /*0650*/  SYNCS.EXCH.64 URZ, [UR8+0x18], UR12 ;  /* 0x0000180c08ff75b2 */ /* 0x0006620008000100 */
[----:B------:R3:W1:Y:S01]  /*0660*/  SYNCS.EXCH.64 URZ, [UR8+0x38], UR12 ;  /* 0x0000380c08ff75b2 */ /* 0x0006620008000100 */
[----:B------:R-:W-:Y:S01]  /*0670*/  NOP ;  /* 0x0000000000007918 */ /* 0x000fe20000000000 */
.L_x_9:
[----:B------:R-:W2:Y:S01]  /*0680*/  SHFL.IDX PT, R0, R96, RZ, 0x1f ;  /* 0x00001fff60007589 */ /* 0x000ea200000e0000 */
[----:B------:R-:W-:Y:S01]  /*0690*/  NOP ;  /* 0x0000000000007918 */ /* 0x000fe20000000000 */
[----:B--2---:R-:W-:-:S13]  /*06a0*/  ISETP.NE.AND P0, PT, R0, 0x1, PT ;  /* 0x000000010000780c */ /* 0x004fda0003f05270 */
[----:B------:R-:W-:Y:S05]  /*06b0*/  @P0 BRA `(.L_x_10) ;  /* 0x0000000000540947 */ /* 0x000fea0003800000 */
[----:B------:R-:W-:Y:S01]  /*06c0*/  UMOV UR9, 0x400 ;  /* 0x0000040000097882 */ /* 0x000fe20000000000 */
[----:B---3--:R-:W-:Y:S01]  /*06d0*/  UMOV UR8, 0x20 ;  /* 0x0000002000087882 */ /* 0x008fe20000000000 */
[----:B------:R-:W-:Y:S01]  /*06e0*/  UMOV UR7, 0x80 ;  /* 0x0000008000077882 */ /* 0x000fe20000000000 */
[----:B------:R-:W-:Y:S02]  /*06f0*/  ULEA UR9, UR37, UR9, 0x18 ;  /* 0x0000000925097291 */ /* 0x000fe4000f8ec0ff */
[----:B------:R-:W-:-:S04]  /*0700*/  UIADD3 UR12, UPT, UPT, -UR8, 0x100000, URZ ;  /* 0x00100000080c7890 */ /* 0x000fc8000fffe1ff */
[----:B------:R-:W-:Y:S02]  /*0710*/  USHF.L.U32 UR13, UR12, 0xb, URZ ;  /* 0x0000000b0c0d7899 */ /* 0x000fe400080006ff */
[----:B------:R-:W-:Y:S02]  /*0720*/  USHF.L.U32 UR12, UR12, 0x1, URZ ;  /* 0x000000010c0c7899 */ /* 0x000fe400080006ff */
[----:B------:R-:W-:-:S04]  /*0730*/  UIADD3 UR14, UPT, UPT, -UR7, 0x100000, URZ ;  /* 0x00100000070e7890 */ /* 0x000fc8000fffe1ff */
[----:B------:R-:W-:Y:S02]  /*0740*/  USHF.L.U32 UR15, UR14, 0xb, URZ ;  /* 0x0000000b0e0f7899 */ /* 0x000fe400080006ff */
[----:B------:R-:W-:Y:S01]  /*0750*/  USHF.L.U32 UR14, UR14, 0x1, URZ ;  /* 0x000000010e0e7899 */ /* 0x000fe200080006ff */
[----:B------:R-:W-:Y:S01]  /*0760*/  ELECT P0, URZ, PT ;  /* 0x0000000000ff782f */ /* 0x000fe20003800000 */
[----:B------:R-:W2:Y:S02]  /*0770*/  FENCE.VIEW.ASYNC.S ;  /* 0x00000000000073c6 */ /* 0x000ea40000000000 */
[----:B--2---:R2:W3:Y:S08]  /*0780*/  SYNCS.EXCH.64 URZ, [UR9+0x40], UR12 ;  /* 0x0000400c09ff75b2 */ /* 0x0044f00008000100 */
        /* <DEDUP_REMOVED lines=8> */
.L_x_10:
[----:B------:R-:W4:Y:S01]  /*0810*/  SHFL.IDX PT, R0, R96, RZ, 0x1f ;  /* 0x00001fff60007589 */ /* 0x000f2200000e0000 */
[----:B------:R-:W-:Y:S01]  /*0820*/  NOP ;  /* 0x0000000000007918 */ /* 0x000fe20000000000 */
[----:B----4-:R-:W-:-:S13]  /*0830*/  ISETP.NE.AND P0, PT, R0, 0x3, PT ;  /* 0x000000030000780c */ /* 0x010fda0003f05270 */
[----:B------:R-:W-:Y:S05]  /*0840*/  @P0 BRA `(.L_x_11) ;  /* 0x00000000002c0947 */ /* 0x000fea0003800000 */
[----:B---3--:R-:W-:Y:S01]  /*0850*/  UMOV UR8, 0x400 ;  /* 0x0000040000087882 */ /* 0x008fe20000000000 */
[----:B------:R-:W-:Y:S01]  /*0860*/  UMOV UR7, 0x20 ;  /* 0x0000002000077882 */ /* 0x000fe20000000000 */
[----:B------:R-:W-:Y:S02]  /*0870*/  ULEA UR8, UR37, UR8, 0x18 ;  /* 0x0000000825087291 */ /* 0x000fe4000f8ec0ff */
[----:B--2---:R-:W-:-:S04]  /*0880*/  UIADD3 UR12, UPT, UPT, -UR7, 0x100000, URZ ;  /* 0x00100000070c7890 */ /* 0x004fc8000fffe1ff */
[----:B------:R-:W-:Y:S02]  /*0890*/  USHF.L.U32 UR13, UR12, 0xb, URZ ;  /* 0x0000000b0c0d7899 */ /* 0x000fe400080006ff */
[----:B------:R-:W-:Y:S01]  /*08a0*/  USHF.L.U32 UR12, UR12, 0x1, URZ ;  /* 0x000000010c0c7899 */ /* 0x000fe200080006ff */
[----:B------:R-:W-:Y:S01]  /*08b0*/  ELECT P0, URZ, PT ;  /* 0x0000000000ff782f */ /* 0x000fe20003800000 */
[----:B------:R-:W2:Y:S10]  /*08c0*/  FENCE.VIEW.ASYNC.S ;  /* 0x00000000000073c6 */ /* 0x000eb40000000000 */
[----:B--2---:R4:W2:Y:S01]  /*08d0*/  SYNCS.EXCH.64 URZ, [UR8+0x80], UR12 ;  /* 0x0000800c08ff75b2 */ /* 0x0048a20008000100 */
[----:B------:R4:W3:Y:S02]  /*08e0*/  SYNCS.EXCH.64 URZ, [UR8+0x88], UR12 ;  /* 0x0000880c08ff75b2 */ /* 0x0008e40008000100 */
[----:B----4-:R-:W-:Y:S01]  /*08f0*/  NOP ;  /* 0x0000000000007918 */ /* 0x010fe20000000000 */
.L_x_11:
[----:B------:R-:W4:Y:S01]  /*0900*/  SHFL.IDX PT, R0, R96, RZ, 0x1f ;  /* 0x00001fff60007589 */ /* 0x000f2200000e0000 */
[----:B------:R-:W-:Y:S01]  /*0910*/  NOP ;  /* 0x0000000000007918 */ /* 0x000fe20000000000 */
[----:B----4-:R-:W-:-:S13]  /*0920*/  ISETP.NE.AND P0, PT, R0, 0x4, PT ;  /* 0x000000040000780c */ /* 0x010fda0003f05270 */
[----:B------:R-:W-:Y:S05]  /*0930*/  @P0 BRA `(.L_x_12) ;  /* 0x0000000000480947 */ /* 0x000fea0003800000 */
[----:B--2---:R-:W-:Y:S01]  /*0940*/  UMOV UR9, 0x1e0 ;  /* 0x000001e000097882 */ /* 0x004fe20000000000 */
[----:B---3--:R-:W-:Y:S01]  /*0950*/  UMOV UR8, 0x400 ;  /* 0x0000040000087882 */ /* 0x008fe20000000000 */
[----:B------:R-:W-:Y:S01]  /*0960*/  USEL UR9, UR9, 0x1a0, UP5 ;  /* 0x000001a009097887 */ /* 0x000fe2000a800000 */
        /* <DEDUP_REMOVED lines=10> */
[----:B--2---:R4:W2:Y:S08]  /*0a10*/  SYNCS.EXCH.64 URZ, [UR8+0x90], UR12 ;  /* 0x0000900c08ff75b2 */ /* 0x0048b00008000100 */
[----:B------:R4:W3:Y:S01]  /*0a20*/  SYNCS.EXCH.64 URZ, [UR8+0xa0], UR14 ;  /* 0x0000a00e08ff75b2 */ /* 0x0008e20008000100 */
[----:B------:R4:W1:Y:S01]  /*0a30*/  SYNCS.EXCH.64 URZ, [UR8+0x98], UR12 ;  /* 0x0000980c08ff75b2 */ /* 0x0008620008000100 */
[----:B------:R4:W1:Y:S02]  /*0a40*/  SYNCS.EXCH.64 URZ, [UR8+0xa8], UR14 ;  /* 0x0000a80e08ff75b2 */ /* 0x0008640008000100 */
[----:B----4-:R-:W-:Y:S01]  /*0a50*/  NOP ;  /* 0x0000000000007918 */ /* 0x010fe20000000000 */
.L_x_12:
[----:B------:R-:W4:Y:S01]  /*0a60*/  SHFL.IDX PT, R0, R96, RZ, 0x1f ;  /* 0x00001fff60007589 */ /* 0x000f2200000e0000 */
[----:B------:R-:W-:Y:S01]  /*0a70*/  NOP ;  /* 0x0000000000007918 */ /* 0x000fe20000000000 */
[----:B----4-:R-:W-:-:S13]  /*0a80*/  ISETP.NE.AND P0, PT, R0, 0x5, PT ;  /* 0x000000050000780c */ /* 0x010fda0003f05270 */
[----:B------:R-:W-:Y:S05]  /*0a90*/  @P0 BRA `(.L_x_13) ;  /* 0x0000000000540947 */ /* 0x000fea0003800000 */
[----:B--2---:R-:W-:Y:S01]  /*0aa0*/  UMOV UR9, 0x400 ;  /* 0x0000040000097882 */ /* 0x004fe20000000000 */
        /* <DEDUP_REMOVED lines=14> */
[----:B------:R4:W1:Y:S01]  /*0b90*/  SYNCS.EXCH.64 URZ, [UR9+0xd8], UR14 ;  /* 0x0000d80e09ff75b2 */ /* 0x0008620008000100 */
[----:B------:R4:W1:Y:S01]  /*0ba0*/  SYNCS.EXCH.64 URZ, [UR9+0xc0], UR12 ;  /* 0x0000c00c09ff75b2 */ /* 0x0008620008000100 */
[----:B------:R4:W1:Y:S01]  /*0bb0*/  SYNCS.EXCH.64 URZ, [UR9+0xe0], UR14 ;  /* 0x0000e00e09ff75b2 */ /* 0x0008620008000100 */
[----:B------:R4:W1:Y:S01]  /*0bc0*/  SYNCS.EXCH.64 URZ, [UR9+0xc8], UR12 ;  /* 0x0000c80c09ff75b2 */ /* 0x0008620008000100 */
[----:B------:R4:W1:Y:S02]  /*0bd0*/  SYNCS.EXCH.64 URZ, [UR9+0xe8], UR14 ;  /* 0x0000e80e09ff75b2 */ /* 0x0008640008000100 */
[----:B----4-:R-:W-:Y:S01]  /*0be0*/  NOP ;  /* 0x0000000000007918 */ /* 0x010fe20000000000 */
.L_x_13:
[----:B------:R-:W4:Y:S01]  /*0bf0*/  SHFL.IDX PT, R0, R96, RZ, 0x1f ;  /* 0x00001fff60007589 */ /* 0x000f2200000e0000 */
[----:B------:R-:W-:Y:S01]  /*0c00*/  ISETP.NE.OR P1, PT, RZ, UR10, !P1 ;  /* 0x0000000aff007c0c */ /* 0x000fe2000cf25670 */
        /* <DEDUP_REMOVED lines=12> */
[----:B------:R4:W3:Y:S01]  /*0cd0*/  SYNCS.EXCH.64 URZ, [UR8+0x100], UR12 ;  /* 0x0001000c08ff75b2 */ /* 0x0008e20008000100 */
[----:B------:R4:W1:Y:S01]  /*0ce0*/  SYNCS.EXCH.64 URZ, [UR8+0xf8], UR12 ;  /* 0x0000f80c08ff75b2 */ /* 0x0008620008000100 */
[----:B------:R4:W1:Y:S02]  /*0cf0*/  SYNCS.EXCH.64 URZ, [UR8+0x108], UR12 ;  /* 0x0001080c08ff75b2 */ /* 0x0008640008000100 */
[----:B----4-:R-:W-:Y:S01]  /*0d00*/  NOP ;  /* 0x0000000000007918 */ /* 0x010fe20000000000 */
.L_x_14:
[----:B------:R-:W-:Y:S01]  /*0d10*/  VOTEU.ALL UP1, P1 ;  /* 0x0000000000ff7886 */ /* 0x000fe20000820000 */
[----:B---3--:R-:W3:Y:S01]  /*0d20*/  LDCU UR8, c[0x0][0x36c] ;  /* 0x00006d80ff0877ac */ /* 0x008ee20008000800 */
[----:B------:R-:W-:Y:S01]  /*0d30*/  NOP ;  /* 0x0000000000007918 */ /* 0x000fe20000000000 */
[----:B------:R-:W-:Y:S01]  /*0d40*/  LOP3.LUT R10, R105, 0x1f, RZ, 0xc0, !PT ;  /* 0x0000001f690a7812 */ /* 0x000fe200078ec0ff */
[----:B--2---:R-:W-:Y:S01]  /*0d50*/  UMOV UR12, 0x20 ;  /* 0x00000020000c7882 */ /* 0x004fe20000000000 */
[----:B------:R-:W-:Y:S01]  /*0d60*/  @!UP1 UMOV UR7, 0x400 ;  /* 0x0000040000079882 */ /* 0x000fe20000000000 */
[----:B------:R-:W-:-:S04]  /*0d70*/  @!UP1 UIADD3 UR12, UPT, UPT, -UR12, 0x100000, URZ ;  /* 0x001000000c0c9890 */ /* 0x000fc8000fffe1ff */
[----:B------:R-:W-:Y:S02]  /*0d80*/  @!UP1 USHF.L.U32 UR13, UR12, 0xb, URZ ;  /* 0x0000000b0c0d9899 */ /* 0x000fe400080006ff */
[----:B------:R-:W-:Y:S02]  /*0d90*/  @!UP1 USHF.L.U32 UR12, UR12, 0x1, URZ ;  /* 0x000000010c0c9899 */ /* 0x000fe400080006ff */
[----:B------:R-:W-:Y:S01]  /*0da0*/  @!UP1 ULEA UR7, UR37, UR7, 0x18 ;  /* 0x0000000725079291 */ /* 0x000fe2000f8ec0ff */
[----:B------:R-:W-:Y:S01]  /*0db0*/  VOTEU.ALL UP1, P1 ;  /* 0x0000000000ff7886 */ /* 0x000fe20000820000 */
[----:B------:R-:W-:Y:S01]  /*0dc0*/  UISETP.NE.AND UP4, UPT, UR10, URZ, UPT ;  /* 0x000000ff0a00728c */ /* 0x000fe2000bf85270 */
[----:B------:R-:W2:Y:S09]  /*0dd0*/  FENCE.VIEW.ASYNC.S ;  /* 0x00000000000073c6 */ /* 0x000eb20000000000 */
[----:B--2---:R2:W4:Y:S01]  /*0de0*/  @!UP1 SYNCS.EXCH.64 URZ, [UR7+0x110], UR12 ;  /* 0x0001100c07ff95b2 */ /* 0x0045220008000100 */
[----:B---3--:R-:W-:-:S09]  /*0df0*/  UISETP.EQ.U32.AND UP1, UPT, UR8, 0x1, UPT ;  /* 0x000000010800788c */ /* 0x008fd2000bf22070 */
[----:B------:R-:W-:Y:S05]  /*0e00*/  BRA.U !UP1, `(.L_x_15) ;  /* 0x0000000109087547 */ /* 0x000fea000b800000 */
[----:B-1--4-:R-:W-:Y:S01]  /*0e10*/  UCGABAR_ARV ;  /* 0x00000000000079c7 */ /* 0x012fe20008000000 */
[----:B------:R-:W-:Y:S05]  /*0e20*/  BRA `(.L_x_16) ;  /* 0x0000000000047947 */ /* 0x000fea0003800000 */
.L_x_15:
[----:B-1--4-:R-:W-:Y:S01]  /*0e30*/  NOP ;  /* 0x0000000000007918 */ /* 0x012fe20000000000 */
.L_x_16:
[----:B------:R-:W1:Y:S01]  /*0e40*/  S2R R15, SR_CTAID.Y ;  /* 0x00000000000f7919 */ /* 0x000e620000002600 */
[----:B------:R-:W-:-:S05]  /*0e50*/  CS2R.32 R91, SR_CgaSize ;  /* 0x00000000005b7805 */ /* 0x000fca0000008a00 */
[----:B------:R-:W-:-:S05]  /*0e60*/  IMAD R91, R91, -0xa0, RZ ;  /* 0xffffff605b5b7824 */ /* 0x000fca00078e02ff */
[----:B--2---:R-:W-:-:S14]  /*0e70*/  R2UR UR7, R91 ;  /* 0x000000005b0772ca */ /* 0x004fdc00000e0000 */
[----:B------:R-:W2:Y:S01]  /*0e80*/  LDCU UR7, c[0x0][UR7+0x2b4] ;  /* 0x00005680070777ac */ /* 0x000ea20008000800 */
[----:B------:R-:W-:-:S05]  /*0e90*/  CS2R.32 R0, SR_CgaSize ;  /* 0x0000000000007805 */ /* 0x000fca0000008a00 */
[----:B------:R-:W-:-:S06]  /*0ea0*/  IMAD R0, R0, -0xa0, RZ ;  /* 0xffffff6000007824 */ /* 0x000fcc00078e02ff */
[----:B------:R-:W3:Y:S01]  /*0eb0*/  LDC R0, c[0x0][R0+0x2a4] ;  /* 0x0000a90000007b82 */ /* 0x000ee20000000800 */
[----:B------:R-:W-:Y:S01]  /*0ec0*/  PRMT R8, RZ, 0x7610, R8 ;  /* 0x00007610ff087816 */ /* 0x000fe20000000008 */
[----:B------:R-:W4:Y:S01]  /*0ed0*/  S2R R9, SR_CTAID.X ;  /* 0x0000000000097919 */ /* 0x000f220000002500 */
[----:B------:R-:W-:-:S05]  /*0ee0*/  CS2R.32 R91, SR_CgaSize ;  /* 0x00000000005b7805 */ /* 0x000fca0000008a00 */
[----:B------:R-:W-:-:S05]  /*0ef0*/  IMAD R91, R91, -0xa0, RZ ;  /* 0xffffff605b5b7824 */ /* 0x000fca00078e02ff */
[----:B------:R-:W-:-:S14]  /*0f00*/  R2UR UR8, R91 ;  /* 0x000000005b0872ca */ /* 0x000fdc00000e0000 */
[----:B------:R-:W3:Y:S01]  /*0f10*/  LDCU UR8, c[0x0][UR8+0x2b0] ;  /* 0x00005600080877ac */ /* 0x000ee20008000800 */
[----:B------:R-:W-:Y:S01]  /*0f20*/  UISETP.NE.AND UP2, UPT, UR10, 0x2, UPT ;  /* 0x000000020a00788c */ /* 0x000fe2000bf45270 */
[----:B------:R-:W2:Y:S01]  /*0f30*/  LDC R11, c[0x0][0xb24] ;  /* 0x0002c900ff0b7b82 */ /* 0x000ea20000000800 */
[----:B------:R-:W-:-:S05]  /*0f40*/  CS2R.32 R2, SR_CgaSize ;  /* 0x0000000000027805 */ /* 0x000fca0000008a00 */
[----:B------:R-:W-:-:S06]  /*0f50*/  IMAD R2, R2, -0xa0, RZ ;  /* 0xffffff6002027824 */ /* 0x000fcc00078e02ff */
[----:B------:R-:W3:Y:S08]  /*0f60*/  LDC R2, c[0x0][R2+0x2a0] ;  /* 0x0000a80002027b82 */ /* 0x000ef00000000800 */
[----:B------:R-:W3:Y:S01]  /*0f70*/  LDC R40, c[0x0][0xb24] ;  /* 0x0002c900ff287b82 */ /* 0x000ee20000000800 */
[----:B-1----:R-:W-:-:S07]  /*0f80*/  I2FP.F32.U32 R90, R15 ;  /* 0x0000000f005a7245 */ /* 0x002fce0000201000 */
[----:B------:R-:W1:Y:S01]  /*0f90*/  S2UR UR36, SR_CTAID.Z ;  /* 0x00000000002479c3 */ /* 0x000e620000002700 */
[----:B--2---:R-:W-:Y:S01]  /*0fa0*/  ISETP.GE.AND P0, PT, R11, 0x1, PT ;  /* 0x000000010b00780c */ /* 0x004fe20003f06270 */
[----:B----4-:R-:W-:Y:S01]  /*0fb0*/  IMAD.MOV.U32 R14, RZ, RZ, R9 ;  /* 0x000000ffff0e7224 */ /* 0x010fe200078e0009 */
[----:B------:R-:W-:Y:S01]  /*0fc0*/  I2FP.F32.U32 R91, R9 ;  /* 0x00000009005b7245 */ /* 0x000fe20000201000 */
[----:B------:R-:W-:Y:S01]  /*0fd0*/  FMUL R90, R90, UR7 ;  /* 0x000000075a5a7c20 */ /* 0x000fe20008400000 */
[----:B------:R-:W2:Y:S03]  /*0fe0*/  LDCU UR7, c[0x0][0xb30] ;  /* 0x00016600ff0777ac */ /* 0x000ea60008000800 */
[----:B---3--:R-:W-:Y:S02]  /*0ff0*/  FMUL R91, R91, UR8 ;  /* 0x000000085b5b7c20 */ /* 0x008fe40008400000 */
[----:B------:R-:W3:Y:S08]  /*1000*/  F2I.U32.TRUNC.NTZ R90, R90 ;  /* 0x0000005a005a7305 */ /* 0x000ef0000020f000 */
[----:B------:R-:W4:Y:S01]  /*1010*/  F2I.U32.TRUNC.NTZ R91, R91 ;  /* 0x0000005b005b7305 */ /* 0x000f22000020f000 */
[----:B--2---:R-:W-:Y:S01]  /*1020*/  UISETP.NE.AND UP3, UPT, UR7, 0x1, UPT ;  /* 0x000000010700788c */ /* 0x004fe2000bf65270 */
[----:B---3--:R-:W-:-:S05]  /*1030*/  IADD3 R90, PT, PT, -R90, RZ, RZ ;  /* 0x000000ff5a5a7210 */ /* 0x008fca0007ffe1ff */
[----:B------:R-:W-:Y:S01]  /*1040*/  IMAD R90, R0, R90, R15 ;  /* 0x0000005a005a7224 */ /* 0x000fe200078e020f */
[----:B------:R-:W-:Y:S01]  /*1050*/  PRMT R0, RZ, 0x7610, R0 ;  /* 0x00007610ff007816 */ /* 0x000fe20000000000 */
[----:B----4-:R-:W-:-:S04]  /*1060*/  IMAD.MOV R91, RZ, RZ, -R91 ;  /* 0x000000ffff5b7224 */ /* 0x010fc800078e0a5b */
[----:B------:R-:W-:Y:S01]  /*1070*/  IMAD R91, R2, R91, R9 ;  /* 0x0000005b025b7224 */ /* 0x000fe200078e0209 */
[----:B-1----:R-:W-:Y:S06]  /*1080*/  BRA.U UP4, `(.L_x_17) ;  /* 0x0000000104247547 */ /* 0x002fec000b800000 */
[----:B------:R-:W-:Y:S01]  /*1090*/  ISETP.NE.AND P1, PT, R90, RZ, PT ;  /* 0x000000ff5a00720c */ /* 0x000fe20003f25270 */
[----:B------:R-:W-:Y:S01]  /*10a0*/  IMAD.MOV.U32 R0, RZ, RZ, 0x3 ;  /* 0x00000003ff007424 */ /* 0x000fe200078e00ff */
[C---:B------:R-:W-:Y:S02]  /*10b0*/  LOP3.LUT R2, R91.reuse, 0xfffffffe, RZ, 0xc0, !PT ;  /* 0xfffffffe5b027812 */ /* 0x040fe400078ec0ff */
[----:B------:R-:W-:Y:S02]  /*10c0*/  ISETP.LT.U32.OR P1, PT, R91, 0x2, !P1 ;  /* 0x000000025b00780c */ /* 0x000fe40004f21470 */
[----:B------:R-:W-:Y:S02]  /*10d0*/  SHF.L.U32 R0, R0, R2, RZ ;  /* 0x0000000200007219 */ /* 0x000fe400000006ff */
[----:B------:R-:W-:Y:S02]  /*10e0*/  SEL R4, RZ, 0x1, !P1 ;  /* 0x00000001ff047807 */ /* 0x000fe40004800000 */
[----:B------:R-:W-:-:S05]  /*10f0*/  SEL R3, RZ, 0x2, !P1 ;  /* 0x00000002ff037807 */ /* 0x000fca0004800000 */
[----:B------:R-:W-:-:S05]  /*1100*/  IMAD.IADD R3, R4, 0x1, R3 ;  /* 0x0000000104037824 */ /* 0x000fca00078e0203 */
[----:B------:R-:W-:Y:S02]  /*1110*/  PRMT R8, R3, 0x7610, R8 ;  /* 0x0000761003087816 */ /* 0x000fe40000000008 */
.L_x_17:
[----:B------:R-:W-:Y:S05]  /*1120*/  @!P0 BRA `(.L_x_18) ;  /* 0x0000000000b88947 */ /* 0x000fea0003800000 */
[----:B------:R-:W1:Y:S01]  /*1130*/  LDC.64 R4, c[0x0][0xb18] ;  /* 0x0002c600ff047b82 */ /* 0x000e620000000a00 */
[----:B------:R-:W-:-:S07]  /*1140*/  ISETP.NE.AND P0, PT, R11, 0x1, PT ;  /* 0x000000010b00780c */ /* 0x000fce0003f05270 */
[----:B------:R-:W2:Y:S08]  /*1150*/  LDC R14, c[0x0][0xb0c] ;  /* 0x0002c300ff0e7b82 */ /* 0x000eb00000000800 */
[----:B------:R-:W3:Y:S08]  /*1160*/  LDC R16, c[0x0][0x370] ;  /* 0x0000dc00ff107b82 */ /* 0x000ef00000000800 */
[----:B------:R-:W4:Y:S01]  /*1170*/  LDC R13, c[0x0][0x374] ;  /* 0x0000dd00ff0d7b82 */ /* 0x000f220000000800 */
[----:B-1----:R-:W-:-:S07]  /*1180*/  ISETP.NE.AND P1, PT, R4, 0x1, PT ;  /* 0x000000010400780c */ /* 0x002fce0003f25270 */
[----:B------:R-:W3:Y:S01]  /*1190*/  LDC.64 R6, c[0x0][0xb10] ;  /* 0x0002c400ff067b82 */ /* 0x000ee20000000a00 */
[----:B--2---:R-:W-:-:S07]  /*11a0*/  ISETP.NE.AND P2, PT, R14, 0x1, PT ;  /* 0x000000010e00780c */ /* 0x004fce0003f45270 */
[----:B------:R-:W1:Y:S08]  /*11b0*/  LDC R12, c[0x0][0xb20] ;  /* 0x0002c800ff0c7b82 */ /* 0x000e700000000800 */
[----:B------:R-:W2:Y:S01]  /*11c0*/  LDC.64 R2, c[0x0][0xb28] ;  /* 0x0002ca00ff027b82 */ /* 0x000ea20000000a00 */
[----:B----4-:R-:W-:-:S04]  /*11d0*/  IMAD.HI.U32 R17, R13, R5, RZ ;  /* 0x000000050d117227 */ /* 0x010fc800078e00ff */
[----:B------:R-:W-:-:S04]  /*11e0*/  IMAD.HI.U32 R5, R15, R5, RZ ;  /* 0x000000050f057227 */ /* 0x000fc800078e00ff */
[----:B---3--:R-:W-:-:S05]  /*11f0*/  IMAD.HI.U32 R18, R16, R6, RZ ;  /* 0x0000000610127227 */ /* 0x008fca00078e00ff */
[-C--:B------:R-:W-:Y:S01]  /*1200*/  @P2 SHF.R.U32.HI R16, RZ, R7.reuse, R18 ;  /* 0x00000007ff102219 */ /* 0x080fe20000011612 */
[----:B------:R-:W-:Y:S01]  /*1210*/  IMAD.HI.U32 R18, R9, R6, RZ ;  /* 0x0000000609127227 */ /* 0x000fe200078e00ff */
[-C--:B-1----:R-:W-:Y:S02]  /*1220*/  @P1 SHF.R.U32.HI R13, RZ, R12.reuse, R17 ;  /* 0x0000000cff0d1219 */ /* 0x082fe40000011611 */
[----:B------:R-:W-:Y:S02]  /*1230*/  SHF.R.U32.HI R5, RZ, R12, R5 ;  /* 0x0000000cff057219 */ /* 0x000fe40000011605 */
[----:B------:R-:W-:Y:S02]  /*1240*/  SHF.R.U32.HI R18, RZ, R7, R18 ;  /* 0x00000007ff127219 */ /* 0x000fe40000011612 */
[----:B------:R-:W-:Y:S01]  /*1250*/  SEL R5, R15, R5, !P1 ;  /* 0x000000050f057207 */ /* 0x000fe20004800000 */
[----:B--2---:R-:W-:Y:S01]  /*1260*/  IMAD.HI.U32 R17, R13, R2, RZ ;  /* 0x000000020d117227 */ /* 0x004fe200078e00ff */
[----:B------:R-:W-:-:S03]  /*1270*/  SEL R18, R9, R18, !P2 ;  /* 0x0000001209127207 */ /* 0x000fc60005000000 */
[----:B------:R-:W-:Y:S01]  /*1280*/  IMAD.HI.U32 R6, R16, R2, RZ ;  /* 0x0000000210067227 */ /* 0x000fe200078e00ff */
[----:B------:R-:W-:-:S04]  /*1290*/  @P0 SHF.R.U32.HI R13, RZ, R3, R17 ;  /* 0x00000003ff0d0219 */ /* 0x000fc80000011611 */
[----:B------:R-:W-:Y:S01]  /*12a0*/  @P0 SHF.R.U32.HI R16, RZ, R3, R6 ;  /* 0x00000003ff100219 */ /* 0x000fe20000011606 */
[----:B------:R-:W-:-:S04]  /*12b0*/  IMAD R13, R13, R11, RZ ;  /* 0x0000000b0d0d7224 */ /* 0x000fc800078e02ff */
[----:B------:R-:W-:Y:S01]  /*12c0*/  IMAD R6, R16, R11, RZ ;  /* 0x0000000b10067224 */ /* 0x000fe200078e02ff */
[----:B------:R-:W-:-:S04]  /*12d0*/  ISETP.GE.AND P1, PT, R5, R13, PT ;  /* 0x0000000d0500720c */ /* 0x000fc80003f26270 */
[----:B------:R-:W-:Y:S01]  /*12e0*/  ISETP.GE.OR P1, PT, R18, R6, P1 ;  /* 0x000000061200720c */ /* 0x000fe20000f26670 */
[----:B------:R-:W-:-:S05]  /*12f0*/  IMAD.HI.U32 R6, R5, R2, RZ ;  /* 0x0000000205067227 */ /* 0x000fca00078e00ff */
[----:B------:R-:W-:-:S04]  /*1300*/  SHF.R.U32.HI R6, RZ, R3, R6 ;  /* 0x00000003ff067219 */ /* 0x000fc80000011606 */
[----:B------:R-:W-:-:S03]  /*1310*/  SEL R6, R5, R6, !P0 ;  /* 0x0000000605067207 */ /* 0x000fc60004000000 */
[----:B------:R-:W-:Y:S01]  /*1320*/  @!P1 IMAD.HI.U32 R7, R18, R2, RZ ;  /* 0x0000000212079227 */ /* 0x000fe200078e00ff */
[----:B------:R-:W-:-:S04]  /*1330*/  IADD3 R2, PT, PT, -R6, RZ, RZ ;  /* 0x000000ff06027210 */ /* 0x000fc80007ffe1ff */
[----:B------:R-:W-:Y:S01]  /*1340*/  @!P1 SHF.R.U32.HI R3, RZ, R3, R7 ;  /* 0x00000003ff039219 */ /* 0x000fe20000011607 */
[----:B------:R-:W-:Y:S01]  /*1350*/  IMAD R2, R11, R2, R5 ;  /* 0x000000020b027224 */ /* 0x000fe200078e0205 */
[----:B------:R-:W-:Y:S02]  /*1360*/  IADD3 R7, PT, PT, -R5, RZ, RZ ;  /* 0x000000ff05077210 */ /* 0x000fe40007ffe1ff */
[----:B------:R-:W-:-:S03]  /*1370*/  @!P1 SEL R3, R18, R3, !P0 ;  /* 0x0000000312039207 */ /* 0x000fc60004000000 */
[----:B------:R-:W-:Y:S02]  /*1380*/  IMAD R7, R4, R7, R15 ;  /* 0x0000000704077224 */ /* 0x000fe400078e020f */
[--C-:B------:R-:W-:Y:S02]  /*1390*/  @!P1 IMAD.IADD R6, R6, 0x1, -R3.reuse ;  /* 0x0000000106069824 */ /* 0x100fe400078e0a03 */
[----:B------:R-:W-:Y:S01]  /*13a0*/  @!P1 IMAD R3, R2, R16, R3 ;  /* 0x0000001002039224 */ /* 0x000fe200078e0203 */
[----:B------:R-:W-:Y:S01]  /*13b0*/  IADD3 R2, PT, PT, -R18, RZ, RZ ;  /* 0x000000ff12027210 */ /* 0x000fe20007ffe1ff */
[----:B------:R-:W-:Y:S02]  /*13c0*/  @!P1 IMAD R5, R6, R11, R18 ;  /* 0x0000000b06059224 */ /* 0x000fe400078e0212 */
[----:B------:R-:W-:Y:S02]  /*13d0*/  @!P1 IMAD.MOV.U32 R18, RZ, RZ, R3 ;  /* 0x000000ffff129224 */ /* 0x000fe400078e0003 */
[----:B------:R-:W-:-:S02]  /*13e0*/  IMAD R2, R14, R2, R9 ;  /* 0x000000020e027224 */ /* 0x000fc400078e0209 */
[----:B------:R-:W-:Y:S02]  /*13f0*/  IMAD R15, R5, R4, R7 ;  /* 0x00000004050f7224 */ /* 0x000fe400078e0207 */
[----:B------:R-:W-:Y:S02]  /*1400*/  IMAD R14, R18, R14, R2 ;  /* 0x0000000e120e7224 */ /* 0x000fe400078e0202 */
.L_x_18:
[----:B------:R-:W-:Y:S05]  /*1410*/  BRA.U UP3, `(.L_x_19) ;  /* 0x0000000103407547 */ /* 0x000fea000b800000 */
[----:B------:R-:W1:Y:S08]  /*1420*/  LDC.64 R4, c[0x0][0xb10] ;  /* 0x0002c400ff047b82 */ /* 0x000e700000000a00 */
[----:B------:R-:W2:Y:S08]  /*1430*/  LDC.64 R2, c[0x0][0xb18] ;  /* 0x0002c600ff027b82 */ /* 0x000eb00000000a00 */
[----:B------:R-:W3:Y:S08]  /*1440*/  LDC R6, c[0x0][0xb20] ;  /* 0x0002c800ff067b82 */ /* 0x000ef00000000800 */
[----:B------:R-:W4:Y:S01]  /*1450*/  LDC R7, c[0x0][0xb0c] ;  /* 0x0002c300ff077b82 */ /* 0x000f220000000800 */
[----:B-1----:R-:W-:-:S05]  /*1460*/  IMAD.HI.U32 R4, R14, R4, RZ ;  /* 0x000000040e047227 */ /* 0x002fca00078e00ff */
[----:B------:R-:W-:Y:S01]  /*1470*/  SHF.R.U32.HI R4, RZ, R5, R4 ;  /* 0x00000005ff047219 */ /* 0x000fe20000011604 */
[----:B--2---:R-:W-:Y:S01]  /*1480*/  IMAD.HI.U32 R3, R15, R3, RZ ;  /* 0x000000030f037227 */ /* 0x004fe200078e00ff */
[----:B------:R-:W-:-:S04]  /*1490*/  ISETP.NE.AND P0, PT, R2, 0x1, PT ;  /* 0x000000010200780c */ /* 0x000fc80003f05270 */
[----:B---3--:R-:W-:-:S04]  /*14a0*/  SHF.R.U32.HI R3, RZ, R6, R3 ;  /* 0x00000006ff037219 */ /* 0x008fc80000011603 */
[----:B------:R-:W-:Y:S02]  /*14b0*/  SEL R3, R15, R3, !P0 ;  /* 0x000000030f037207 */ /* 0x000fe40004000000 */
[----:B----4-:R-:W-:-:S04]  /*14c0*/  ISETP.NE.AND P1, PT, R7, 0x1, PT ;  /* 0x000000010700780c */ /* 0x010fc80003f25270 */
[----:B------:R-:W-:-:S05]  /*14d0*/  SEL R5, R14, R4, !P1 ;  /* 0x000000040e057207 */ /* 0x000fca0004800000 */
[----:B------:R-:W-:Y:S02]  /*14e0*/  IMAD.IADD R4, R3, 0x1, -R5 ;  /* 0x0000000103047824 */ /* 0x000fe400078e0a05 */
[----:B------:R-:W-:Y:S02]  /*14f0*/  IMAD.IADD R3, R5, 0x1, -R3 ;  /* 0x0000000105037824 */ /* 0x000fe400078e0a03 */
[----:B------:R-:W-:Y:S02]  /*1500*/  IMAD R14, R4, R7, R14 ;  /* 0x00000007040e7224 */ /* 0x000fe400078e020e */
[----:B------:R-:W-:Y:S02]  /*1510*/  IMAD R15, R3, R2, R15 ;  /* 0x00000002030f7224 */ /* 0x000fe400078e020f */
.L_x_19:
[----:B------:R-:W-:Y:S05]  /*1520*/  BRA.U !UP1, `(.L_x_20) ;  /* 0x00000001090c7547 */ /* 0x000fea000b800000 */
[----:B------:R-:W-:Y:S01]  /*1530*/  UCGABAR_WAIT ;  /* 0x0000000000007dc7 */ /* 0x000fe20008000000 */
[----:B------:R-:W-:Y:S01]  /*1540*/  CCTL.IVALL ;  /* 0x00000000ff00798f */ /* 0x000fe20002000000 */
[----:B------:R-:W-:Y:S05]  /*1550*/  BRA `(.L_x_21) ;  /* 0x0000000000047947 */ /* 0x000fea0003800000 */
.L_x_20:
[----:B------:R-:W-:Y:S06]  /*1560*/  BAR.SYNC.DEFER_BLOCKING 0x0 ;  /* 0x0000000000007b1d */ /* 0x000fec0000010000 */
.L_x_21:
[----:B------:R-:W-:Y:S05]  /*1570*/  BRA.U UP2, `(.L_x_22) ;  /* 0x00000015020c7547 */ /* 0x000fea000b800000 */
[----:B------:R-:W1:Y:S01]  /*1580*/  LDCU UR4, c[0x0][0x38c] ;  /* 0x00007180ff0477ac */ /* 0x000e620008000800 */
[----:B------:R-:W2:Y:S01]  /*1590*/  LDC R8, c[0x0][0x370] ;  /* 0x0000dc00ff087b82 */ /* 0x000ea20000000800 */
[C---:B------:R-:W-:Y:S01]  /*15a0*/  IMAD.SHL.U32 R19, R9.reuse, 0x80, RZ ;  /* 0x0000008009137824 */ /* 0x040fe200078e00ff */
[----:B------:R-:W-:Y:S01]  /*15b0*/  PLOP3.LUT P1, PT, PT, PT, UP5, 0x80, 0x8 ;  /* 0x000000000008781c */ /* 0x000fe20003f2f058 */
[----:B------:R-:W-:Y:S01]  /*15c0*/  UISETP.NE.AND UP1, UPT, UR10, URZ, UPT ;  /* 0x000000ff0a00728c */ /* 0x000fe2000bf25270 */
[----:B------:R-:W-:Y:S01]  /*15d0*/  ISETP.NE.AND P4, PT, R10, RZ, P5 ;  /* 0x000000ff0a00720c */ /* 0x000fe20002f85270 */
[----:B------:R-:W-:Y:S01]  /*15e0*/  IMAD.SHL.U32 R18, R9, 0x40, RZ ;  /* 0x0000004009127824 */ /* 0x000fe200078e00ff */
[----:B------:R-:W-:Y:S01]  /*15f0*/  PLOP3.LUT P1, PT, P1, PT, PT, 0x8, 0x80 ;  /* 0x000000000080781c */ /* 0x000fe20000f2e170 */
[----:B------:R-:W-:Y:S01]  /*1600*/  IMAD.MOV.U32 R17, RZ, RZ, 0x1 ;  /* 0x00000001ff117424 */ /* 0x000fe200078e00ff */
[----:B------:R-:W3:Y:S01]  /*1610*/  LDC R0, c[0x0][0x374] ;  /* 0x0000dd00ff007b82 */ /* 0x000ee20000000800 */
[----:B------:R-:W-:Y:S01]  /*1620*/  IMAD.MOV.U32 R16, RZ, RZ, RZ ;  /* 0x000000ffff107224 */ /* 0x000fe200078e00ff */
[----:B------:R-:W-:Y:S01]  /*1630*/  CS2R R12, SRZ ;  /* 0x00000000000c7805 */ /* 0x000fe2000001ff00 */
[----:B------:R-:W-:Y:S01]  /*1640*/  IMAD.MOV.U32 R11, RZ, RZ, 0x1 ;  /* 0x00000001ff0b7424 */ /* 0x000fe200078e00ff */
[----:B------:R-:W-:Y:S01]  /*1650*/  LOP3.LUT R19, R19, 0x80, RZ, 0xc0, !PT ;  /* 0x0000008013137812 */ /* 0x000fe200078ec0ff */
[----:B------:R-:W4:Y:S01]  /*1660*/  LDCU.64 UR14, c[0x0][0x348] ;  /* 0x00006900ff0e77ac */ /* 0x000f220008000a00 */
[----:B-1----:R-:W-:-:S02]  /*1670*/  UIADD3 UR5, UPT, UPT, UR4, 0x7f, URZ ;  /* 0x0000007f04057890 */ /* 0x002fc4000fffe0ff */
[----:B------:R-:W-:Y:S02]  /*1680*/  USEL UR22, UR6, 0x2, UP1 ;  /* 0x0000000206167887 */ /* 0x000fe40008800000 */
[----:B------:R-:W-:Y:S01]  /*1690*/  USHF.R.S32.HI UR7, URZ, 0x1f, UR5 ;  /* 0x0000001fff077899 */ /* 0x000fe20008011405 */
[----:B------:R-:W-:-:S03]  /*16a0*/  UMOV UR23, URZ ;  /* 0x000000ff00177c82 */ /* 0x000fc60008000000 */
[----:B------:R-:W-:Y:S02]  /*16b0*/  ULEA.HI UR7, UR7, UR5, URZ, 0x7 ;  /* 0x0000000507077291 */ /* 0x000fe4000f8f38ff */
[----:B------:R-:W-:Y:S02]  /*16c0*/  UIADD3 UR5, UPT, UPT, UR4, -0x1, URZ ;  /* 0xffffffff04057890 */ /* 0x000fe4000fffe0ff */
[----:B------:R-:W-:Y:S02]  /*16d0*/  USHF.R.S32.HI UR7, URZ, 0x7, UR7 ;  /* 0x00000007ff077899 */ /* 0x000fe40008011407 */
[----:B------:R-:W-:Y:S02]  /*16e0*/  UISETP.GE.U32.AND UP2, UPT, UR5, -0xff, UPT ;  /* 0xffffff010500788c */ /* 0x000fe4000bf46070 */
[----:B------:R-:W-:Y:S02]  /*16f0*/  UISETP.LT.U32.AND UP0, UPT, UR7, 0x4, UPT ;  /* 0x000000040700788c */ /* 0x000fe4000bf01070 */
[----:B------:R-:W-:-:S02]  /*1700*/  UIADD3 UR4, UPT, UPT, UR4, 0xfe, URZ ;  /* 0x000000fe04047890 */ /* 0x000fc4000fffe0ff */
[----:B------:R-:W-:-:S04]  /*1710*/  USEL UR5, UR7, 0x4, UP0 ;  /* 0x0000000407057887 */ /* 0x000fc80008000000 */
[----:B------:R-:W-:Y:S02]  /*1720*/  UIADD3 UR21, UPT, UPT, UR5, -0x1, URZ ;  /* 0xffffffff05157890 */ /* 0x000fe4000fffe0ff */
[----:B------:R-:W-:Y:S02]  /*1730*/  @UP2 UIADD3 UR21, UPT, UPT, UR5, URZ, URZ ;  /* 0x000000ff05152290 */ /* 0x000fe4000fffe0ff */
[----:B------:R-:W-:Y:S02]  /*1740*/  UIADD3 UR29, UPT, UPT, UR7, -UR5, URZ ;  /* 0x80000005071d7290 */ /* 0x000fe4000fffe0ff */
[----:B------:R-:W-:Y:S02]  /*1750*/  UIADD3 UR13, UPT, UPT, UR21, 0x1, URZ ;  /* 0x00000001150d7890 */ /* 0x000fe4000fffe0ff */
[----:B--2-4-:R-:W-:-:S12]  /*1760*/  UIADD3 UR21, UPT, UPT, -UR21, URZ, URZ ;  /* 0x000000ff15157290 */ /* 0x014fd8000fffe1ff */
.L_x_42:
[----:B------:R-:W-:Y:S01]  /*1770*/  UISETP.NE.AND UP0, UPT, UR37, URZ, UPT ;  /* 0x000000ff2500728c */ /* 0x000fe2000bf05270 */
[----:B------:R-:W1:Y:S08]  /*1780*/  S2UR UR37, SR_CgaCtaId ;  /* 0x00000000002579c3 */ /* 0x000e700000008800 */
[----:B------:R-:W-:Y:S05]  /*1790*/  BRA.U UP0, `(.L_x_23) ;  /* 0x0000000100347547 */ /* 0x000fea000b800000 */
[----:B------:R-:W2:Y:S01]  /*17a0*/  S2R R2, SR_CgaCtaId ;  /* 0x0000000000027919 */ /* 0x000ea20000008800 */
[----:B------:R-:W-:-:S04]  /*17b0*/  MOV R3, 0x400 ;  /* 0x0000040000037802 */ /* 0x000fc80000000f00 */
[----:B--2---:R-:W-:Y:S02]  /*17c0*/  LEA R2, R2, R3, 0x18 ;  /* 0x0000000302027211 */ /* 0x004fe400078ec0ff */
[----:B------:R-:W-:-:S03]  /*17d0*/  SHF.L.U32 R3, R11, 0x1f, RZ ;  /* 0x0000001f0b037819 */ /* 0x000fc600000006ff */
[----:B------:R-:W-:-:S04]  /*17e0*/  IMAD R2, R12, 0x8, R2 ;  /* 0x000000080c027824 */ /* 0x000fc800078e0202 */
[----:B------:R-:W2:Y:S02]  /*17f0*/  SYNCS.PHASECHK.TRANS64.TRYWAIT P0, [R2+URZ+0x100], R3 ;  /* 0x00010003020075a7 */ /* 0x000ea400080011ff */
[----:B--2---:R-:W-:Y:S05]  /*1800*/  @!P0 BRA `(.L_x_24) ;  /* 0x0000008000a88947 */ /* 0x004fea0003800000 */
.L_x_149:
[----:B------:R-:W-:Y:S01]  /*1810*/  VIADD R12, R12, 0x1 ;  /* 0x000000010c0c7836 */ /* 0x000fe20000000000 */
[----:B------:R2:W-:Y:S04]  /*1820*/  SYNCS.ARRIVE.TRANS64.A1T0 RZ, [R2+URZ+0xf0], RZ ;  /* 0x0000f0ff02ff79a7 */ /* 0x0005e800081000ff */
[----:B------:R-:W-:-:S04]  /*1830*/  ISETP.NE.AND P0, PT, R12, 0x2, PT ;  /* 0x000000020c00780c */ /* 0x000fc80003f05270 */
[----:B------:R-:W-:Y:S02]  /*1840*/  SEL R12, R12, RZ, P0 ;  /* 0x000000ff0c0c7207 */ /* 0x000fe40000000000 */
[----:B--2---:R-:W-:-:S04]  /*1850*/  SEL R2, RZ, 0x1, P0 ;  /* 0x00000001ff027807 */ /* 0x004fc80000000000 */
[----:B------:R-:W-:-:S07]  /*1860*/  LOP3.LUT R11, R11, R2, RZ, 0x3c, !PT ;  /* 0x000000020b0b7212 */ /* 0x000fce00078e3cff */
.L_x_23:
[----:B------:R-:W-:Y:S01]  /*1870*/  UMOV UR6, 0x400 ;  /* 0x0000040000067882 */ /* 0x000fe20000000000 */
[----:B------:R-:W-:Y:S01]  /*1880*/  SHF.L.U32 R2, R17, 0x1f, RZ ;  /* 0x0000001f11027819 */ /* 0x000fe200000006ff */
[----:B-1----:R-:W-:Y:S01]  /*1890*/  ULEA UR6, UR37, UR6, 0x18 ;  /* 0x0000000625067291 */ /* 0x002fe2000f8ec0ff */
[----:B------:R-:W-:Y:S01]  /*18a0*/  R2UR UR35, R18 ;  /* 0x00000000122372ca */ /* 0x000fe200000e0000 */
[----:B------:R-:W-:Y:S01]  /*18b0*/  UISETP.GE.U32.AND UP0, UPT, UR4, 0xff, UPT ;  /* 0x000000ff0400788c */ /* 0x000fe2000bf06070 */
[----:B------:R-:W-:Y:S01]  /*18c0*/  R2UR UR19, R19 ;  /* 0x00000000131372ca */ /* 0x000fe200000e0000 */
[----:B------:R-:W-:Y:S01]  /*18d0*/  ULEA UR8, UR23, UR6, 0x3 ;  /* 0x0000000617087291 */ /* 0x000fe2000f8e18ff */
[----:B------:R-:W-:-:S08]  /*18e0*/  UMOV UR30, URZ ;  /* 0x000000ff001e7c82 */ /* 0x000fd00008000000 */
[----:B------:R1:W2:Y:S01]  /*18f0*/  SYNCS.PHASECHK.TRANS64.TRYWAIT P0, [UR8+0x20], R2 ;  /* 0x00002002ff0075a7 */ /* 0x0002a20008001108 */
[----:B------:R-:W-:-:S13]  /*1900*/  R2UR UR8, R15 ;  /* 0x000000000f0872ca */ /* 0x000fda00000e0000 */
[----:B------:R-:W-:Y:S01]  /*1910*/  ULEA UR19, UR8, UR19, 0x8 ;  /* 0x0000001308137291 */ /* 0x000fe2000f8e40ff */
[----:B-1----:R-:W-:-:S05]  /*1920*/  LEA.HI R2, R14, R14, RZ, 0x1 ;  /* 0x0000000e0e027211 */ /* 0x002fca00078f08ff */
[----:B------:R-:W-:-:S05]  /*1930*/  IMAD.SHL.U32 R2, R2, 0x40, RZ ;  /* 0x0000004002027824 */ /* 0x000fca00078e00ff */
[----:B------:R-:W-:-:S04]  /*1940*/  LOP3.LUT R2, R2, 0xffffff80, RZ, 0xc0, !PT ;  /* 0xffffff8002027812 */ /* 0x000fc800078ec0ff */
[----:B------:R-:W-:-:S13]  /*1950*/  R2UR UR9, R2 ;  /* 0x00000000020972ca */ /* 0x000fda00000e0000 */
[----:B------:R-:W-:Y:S01]  /*1960*/  ULOP3.LUT UR35, UR9, 0x40, UR35, 0xf8, !UPT ;  /* 0x0000004009237892 */ /* 0x000fe2000f8ef823 */
[----:B------:R-:W-:Y:S11]  /*1970*/  BRA.U !UP0, `(.L_x_25) ;  /* 0x0000000108f07547 */ /* 0x000ff6000b800000 */
[----:B------:R-:W-:Y:S01]  /*1980*/  UMOV UR31, UR21 ;  /* 0x00000015001f7c82 */ /* 0x000fe20008000000 */
[----:B------:R-:W-:Y:S01]  /*1990*/  UMOV UR44, UR23 ;  /* 0x00000017002c7c82 */ /* 0x000fe20008000000 */
[----:B------:R-:W-:-:S05]  /*19a0*/  UMOV UR26, 0x40 ;  /* 0x00000040001a7882 */ /* 0x000fca0000000000 */
.L_x_31:
[----:B------:R-:W-:Y:S01]  /*19b0*/  ULEA UR33, UR44, UR6, 0x3 ;  /* 0x000000062c217291 */ /* 0x000fe2000f8e18ff */
[----:B------:R-:W-:Y:S01]  /*19c0*/  @P5 MOV R3, 0x18000 ;  /* 0x0001800000035802 */ /* 0x000fe20000000f00 */
[----:B--2-4-:R-:W-:Y:S10]  /*19d0*/  @P0 BRA `(.L_x_26) ;  /* 0x00000000000c0947 */ /* 0x014ff40003800000 */
[----:B------:R-:W-:-:S04]  /*19e0*/  SHF.L.U32 R4, R17, 0x1f, RZ ;  /* 0x0000001f11047819 */ /* 0x000fc800000006ff */
[----:B------:R-:W1:Y:S02]  /*19f0*/  SYNCS.PHASECHK.TRANS64.TRYWAIT P0, [UR33+0x20], R4 ;  /* 0x00002004ff0075a7 */ /* 0x000e640008001121 */
[----:B-1----:R-:W-:Y:S05]  /*1a00*/  @!P0 BRA `(.L_x_27) ;  /* 0x00000080003c8947 */ /* 0x002fea0003800000 */
.L_x_26:
[----:B------:R2:W-:Y:S01]  /*1a10*/  @P5 SYNCS.ARRIVE.TRANS64 RZ, [UR33], R3 ;  /* 0x00000003ffff59a7 */ /* 0x0005e20008000021 */
[----:B------:R-:W-:Y:S02]  /*1a20*/  ULOP3.LUT UR8, UR22, 0x2, URZ, 0xfc, !UPT ;  /* 0x0000000216087892 */ /* 0x000fe4000f8efcff */
[----:B------:R-:W-:Y:S02]  /*1a30*/  UIADD3 UR31, UPT, UPT, UR31, 0x1, URZ ;  /* 0x000000011f1f7890 */ /* 0x000fe4000fffe0ff */
[----:B------:R-:W-:Y:S02]  /*1a40*/  UISETP.NE.AND UP0, UPT, UR8, 0x2, UPT ;  /* 0x000000020800788c */ /* 0x000fe4000bf05270 */
[----:B------:R-:W-:-:S07]  /*1a50*/  UISETP.NE.AND UP2, UPT, UR31, 0x1, UPT ;  /* 0x000000011f00788c */ /* 0x000fce000bf45270 */
[----:B------:R-:W-:Y:S05]  /*1a60*/  BRA.U UP0, `(.L_x_28) ;  /* 0x0000000100047547 */ /* 0x000fea000b800000 */
[----:B------:R-:W-:Y:S05]  /*1a70*/  BPT.TRAP 0x1 ;  /* 0x000000040000795c */ /* 0x000fea0000300000 */
.L_x_28:
[----:B------:R-:W-:Y:S04]  /*1a80*/  BSSY.RECONVERGENT B0, `(.L_x_29) ;  /* 0x0000003000007945 */ /* 0x000fe80003800200 */
[----:B------:R-:W-:Y:S05]  /*1a90*/  @!P4 BRA `(.L_x_30) ;  /* 0x000000000004c947 */ /* 0x000fea0003800000 */
[----:B------:R-:W-:Y:S05]  /*1aa0*/  BPT.TRAP 0x1 ;  /* 0x000000040000795c */ /* 0x000fea0000300000 */
.L_x_30:
[----:B------:R-:W-:Y:S05]  /*1ab0*/  BSYNC.RECONVERGENT B0 ;  /* 0x0000000000007941 */ /* 0x000fea0003800200 */
.L_x_29:
[----:B------:R-:W-:Y:S02]  /*1ac0*/  UIADD3 UR23, UPT, UPT, UR44, 0x1, URZ ;  /* 0x000000012c177890 */ /* 0x000fe4000fffe0ff */
[----:B------:R-:W-:Y:S02]  /*1ad0*/  ULEA UR24, UR44, UR6, 0xe ;  /* 0x000000062c187291 */ /* 0x000fe4000f8e70ff */
[----:B------:R-:W-:Y:S02]  /*1ae0*/  UISETP.NE.AND UP0, UPT, UR23, 0x4, UPT ;  /* 0x000000041700788c */ /* 0x000fe4000bf05270 */
[----:B------:R-:W-:Y:S02]  /*1af0*/  UIADD3 UR42, UP1, UPT, UR14, 0x80, URZ ;  /* 0x000000800e2a7890 */ /* 0x000fe4000ff3e0ff */
[----:B------:R-:W-:Y:S02]  /*1b00*/  USEL UR9, URZ, 0x1, UP0 ;  /* 0x00000001ff097887 */ /* 0x000fe40008000000 */
[----:B------:R-:W-:-:S02]  /*1b10*/  USEL UR23, UR23, URZ, UP0 ;  /* 0x000000ff17177287 */ /* 0x000fc40008000000 */
[----:B------:R-:W-:Y:S02]  /*1b20*/  UIADD3 UR40, UP0, UPT, UR14, 0x180, URZ ;  /* 0x000001800e287890 */ /* 0x000fe4000ff1e0ff */
[----:B------:R-:W-:Y:S01]  /*1b30*/  ULEA UR8, UR23, UR6, 0x3 ;  /* 0x0000000617087291 */ /* 0x000fe2000f8e18ff */
[----:B------:R-:W-:Y:S01]  /*1b40*/  LOP3.LUT R17, R17, UR9, RZ, 0x3c, !PT ;  /* 0x0000000911117c12 */ /* 0x000fe2000f8e3cff */
[----:B------:R-:W-:Y:S02]  /*1b50*/  UIADD3 UR34, UPT, UPT, UR26, -0x40, URZ ;  /* 0xffffffc01a227890 */ /* 0x000fe4000fffe0ff */
[----:B------:R-:W-:Y:S01]  /*1b60*/  ULOP3.LUT UR33, UR33, 0xfefffff8, URZ, 0xc0, !UPT ;  /* 0xfefffff821217892 */ /* 0x000fe2000f8ec0ff */
[----:B-1----:R-:W-:Y:S01]  /*1b70*/  SHF.L.U32 R2, R17, 0x1f, RZ ;  /* 0x0000001f11027819 */ /* 0x002fe200000006ff */
[----:B------:R-:W-:Y:S02]  /*1b80*/  UIADD3.X UR43, UPT, UPT, URZ, UR15, URZ, UP1, !UPT ;  /* 0x0000000fff2b7290 */ /* 0x000fe40008ffe4ff */
[----:B------:R-:W-:Y:S01]  /*1b90*/  UIADD3 UR32, UPT, UPT, UR24, 0x8400, URZ ;  /* 0x0000840018207890 */ /* 0x000fe2000fffe0ff */
[----:B------:R1:W4:Y:S01]  /*1ba0*/  SYNCS.PHASECHK.TRANS64.TRYWAIT P0, [UR8+0x20], R2 ;  /* 0x00002002ff0075a7 */ /* 0x0003220008001108 */
[----:B------:R-:W-:-:S02]  /*1bb0*/  ULEA UR8, UR44, UR6, 0xf ;  /* 0x000000062c087291 */ /* 0x000fc4000f8e78ff */
[----:B------:R-:W-:Y:S02]  /*1bc0*/  UIADD3 UR24, UPT, UPT, UR24, 0xa400, URZ ;  /* 0x0000a40018187890 */ /* 0x000fe4000fffe0ff */
[----:B------:R-:W-:Y:S02]  /*1bd0*/  UIADD3.X UR41, UPT, UPT, URZ, UR15, URZ, UP0, !UPT ;  /* 0x0000000fff297290 */ /* 0x000fe400087fe4ff */
[----:B------:R-:W-:Y:S02]  /*1be0*/  UIADD3 UR16, UPT, UPT, UR8, 0x18400, URZ ;  /* 0x0001840008107890 */ /* 0x000fe4000fffe0ff */
[----:B------:R-:W-:Y:S01]  /*1bf0*/  UIADD3 UR8, UPT, UPT, UR8, 0x1c400, URZ ;  /* 0x0001c40008087890 */ /* 0x000fe2000fffe0ff */
[----:B------:R-:W-:Y:S01]  /*1c00*/  UMOV UR38, 0x0 ;  /* 0x0000000000267882 */ /* 0x000fe20000000000 */
[----:B------:R-:W-:Y:S01]  /*1c10*/  UMOV UR39, 0x10000000 ;  /* 0x1000000000277882 */ /* 0x000fe20000000000 */
[----:B------:R-:W-:Y:S01]  /*1c20*/  UMOV UR27, UR35 ;  /* 0x00000023001b7c82 */ /* 0x000fe20008000000 */
[----:B------:R-:W-:Y:S01]  /*1c30*/  UMOV UR28, UR36 ;  /* 0x00000024001c7c82 */ /* 0x000fe20008000000 */
[----:B------:R-:W-:Y:S01]  /*1c40*/  UMOV UR25, UR33 ;  /* 0x0000002100197c82 */ /* 0x000fe20008000000 */
[----:B------:R-:W-:Y:S01]  /*1c50*/  UMOV UR20, UR36 ;  /* 0x0000002400147c82 */ /* 0x000fe20008000000 */
[----:B------:R-:W-:Y:S01]  /*1c60*/  UMOV UR17, UR33 ;  /* 0x0000002100117c82 */ /* 0x000fe20008000000 */
[----:B------:R-:W-:Y:S01]  /*1c70*/  UMOV UR18, UR34 ;  /* 0x0000002200127c82 */ /* 0x000fe20008000000 */
[----:B------:R-:W-:Y:S01]  /*1c80*/  UTMALDG.3D.2CTA [UR32], [UR42], desc[UR38] ;  /* 0x000026202a0075b4 */ /* 0x000fe20008211000 */
[----:B------:R-:W-:Y:S01]  /*1c90*/  UMOV UR10, UR26 ;  /* 0x0000001a000a7c82 */ /* 0x000fe20008000000 */
[----:B------:R-:W-:Y:S01]  /*1ca0*/  UMOV UR11, UR19 ;  /* 0x00000013000b7c82 */ /* 0x000fe20008000000 */
[----:B------:R-:W-:Y:S01]  /*1cb0*/  UMOV UR12, UR36 ;  /* 0x00000024000c7c82 */ /* 0x000fe20008000000 */
[----:B------:R-:W-:Y:S01]  /*1cc0*/  UMOV UR9, UR33 ;  /* 0x0000002100097c82 */ /* 0x000fe20008000000 */
[----:B------:R-:W-:Y:S01]  /*1cd0*/  UMOV UR30, UR13 ;  /* 0x0000000d001e7c82 */ /* 0x000fe20008000000 */
[----:B------:R-:W-:Y:S01]  /*1ce0*/  UMOV UR44, UR23 ;  /* 0x00000017002c7c82 */ /* 0x000fe20008000000 */
[----:B------:R2:W-:Y:S01]  /*1cf0*/  UTMALDG.3D.2CTA [UR24], [UR42], desc[UR38] ;  /* 0x000026182a0075b4 */ /* 0x0005e20008211000 */
[----:B------:R1:W-:Y:S01]  /*1d00*/  UTMALDG.3D.2CTA [UR16], [UR40], desc[UR38] ;  /* 0x00002610280075b4 */ /* 0x0003e20008211000 */
[----:B------:R1:W-:Y:S01]  /*1d10*/  UTMALDG.3D.2CTA [UR8], [UR40], desc[UR38] ;  /* 0x00002608280075b4 */ /* 0x0003e20008211000 */
[----:B--2---:R-:W-:Y:S01]  /*1d20*/  UIADD3 UR26, UPT, UPT, UR26, 0x80, URZ ;  /* 0x000000801a1a7890 */ /* 0x004fe2000fffe0ff */
[----:B-1----:R-:W-:Y:S11]  /*1d30*/  BRA.U UP2, `(.L_x_31) ;  /* 0xfffffffd021c7547 */ /* 0x002ff6000b83ffff */
.L_x_25:
[----:B------:R-:W-:Y:S01]  /*1d40*/  ULEA UR8, UR23, UR6, 0x3 ;  /* 0x0000000617087291 */ /* 0x000fe2000f8e18ff */
[----:B------:R-:W-:Y:S01]  /*1d50*/  SHF.L.U32 R2, R17, 0x1f, RZ ;  /* 0x0000001f11027819 */ /* 0x000fe200000006ff */
[----:B------:R-:W-:Y:S01]  /*1d60*/  @!P1 SYNCS.ARRIVE.TRANS64.A1T0 RZ, [UR6+0x88], RZ ;  /* 0x000088ffffff99a7 */ /* 0x000fe20008100006 */
[----:B------:R-:W-:-:S06]  /*1d70*/  UISETP.GT.AND UP0, UPT, UR7, UR5, UPT ;  /* 0x000000050700728c */ /* 0x000fcc000bf04270 */
[----:B--2-4-:R1:W2:Y:S03]  /*1d80*/  SYNCS.PHASECHK.TRANS64.TRYWAIT P0, [UR8+0x20], R2 ;  /* 0x00002002ff0075a7 */ /* 0x0142a60008001108 */
[----:B------:R-:W-:Y:S05]  /*1d90*/  BRA.U !UP0, `(.L_x_32) ;  /* 0x0000000108e87547 */ /* 0x000fea000b800000 */
[----:B------:R-:W-:Y:S01]  /*1da0*/  UIADD3 UR31, UPT, UPT, UR29, UR30, URZ ;  /* 0x0000001e1d1f7290 */ /* 0x000fe2000fffe0ff */
[----:B------:R-:W-:-:S11]  /*1db0*/  UMOV UR44, UR23 ;  /* 0x00000017002c7c82 */ /* 0x000fd60008000000 */
.L_x_38:
[----:B------:R-:W-:Y:S01]  /*1dc0*/  ULEA UR33, UR44, UR6, 0x3 ;  /* 0x000000062c217291 */ /* 0x000fe2000f8e18ff */
[----:B--2---:R-:W-:Y:S01]  /*1dd0*/  @P5 MOV R3, 0x18000 ;  /* 0x0001800000035802 */ /* 0x004fe20000000f00 */
[----:B-12---:R-:W-:Y:S10]  /*1de0*/  @P0 BRA `(.L_x_33) ;  /* 0x00000000000c0947 */ /* 0x006ff40003800000 */
[----:B------:R-:W-:-:S04]  /*1df0*/  SHF.L.U32 R4, R17, 0x1f, RZ ;  /* 0x0000001f11047819 */ /* 0x000fc800000006ff */
[----:B------:R-:W2:Y:S02]  /*1e00*/  SYNCS.PHASECHK.TRANS64.TRYWAIT P0, [UR33+0x20], R4 ;  /* 0x00002004ff0075a7 */ /* 0x000ea40008001121 */
[----:B--2---:R-:W-:Y:S05]  /*1e10*/  @!P0 BRA `(.L_x_34) ;  /* 0x0000007c00508947 */ /* 0x004fea0003800000 */
.L_x_33:
[----:B------:R2:W-:Y:S01]  /*1e20*/  @P5 SYNCS.ARRIVE.TRANS64 RZ, [UR33], R3 ;  /* 0x00000003ffff59a7 */ /* 0x0005e20008000021 */
[----:B------:R-:W-:-:S04]  /*1e30*/  ULOP3.LUT UR8, UR22, 0x2, URZ, 0xfc, !UPT ;  /* 0x0000000216087892 */ /* 0x000fc8000f8efcff */
[----:B------:R-:W-:-:S09]  /*1e40*/  UISETP.NE.AND UP0, UPT, UR8, 0x2, UPT ;  /* 0x000000020800788c */ /* 0x000fd2000bf05270 */
[----:B------:R-:W-:Y:S05]  /*1e50*/  BRA.U UP0, `(.L_x_35) ;  /* 0x0000000100047547 */ /* 0x000fea000b800000 */
[----:B------:R-:W-:Y:S05]  /*1e60*/  BPT.TRAP 0x1 ;  /* 0x000000040000795c */ /* 0x000fea0000300000 */
.L_x_35:
[----:B------:R-:W-:Y:S04]  /*1e70*/  BSSY.RECONVERGENT B0, `(.L_x_36) ;  /* 0x0000003000007945 */ /* 0x000fe80003800200 */
[----:B------:R-:W-:Y:S05]  /*1e80*/  @!P4 BRA `(.L_x_37) ;  /* 0x000000000004c947 */ /* 0x000fea0003800000 */
[----:B------:R-:W-:Y:S05]  /*1e90*/  BPT.TRAP 0x1 ;  /* 0x000000040000795c */ /* 0x000fea0000300000 */
.L_x_37:
[----:B------:R-:W-:Y:S05]  /*1ea0*/  BSYNC.RECONVERGENT B0 ;  /* 0x0000000000007941 */ /* 0x000fea0003800200 */
.L_x_36:
[----:B------:R-:W-:Y:S02]  /*1eb0*/  UIADD3 UR23, UPT, UPT, UR44, 0x1, URZ ;  /* 0x000000012c177890 */ /* 0x000fe4000fffe0ff */
[----:B------:R-:W-:Y:S02]  /*1ec0*/  ULEA UR24, UR44, UR6, 0xe ;  /* 0x000000062c187291 */ /* 0x000fe4000f8e70ff */
[----:B------:R-:W-:Y:S02]  /*1ed0*/  UISETP.NE.AND UP0, UPT, UR23, 0x4, UPT ;  /* 0x000000041700788c */ /* 0x000fe4000bf05270 */
[----:B------:R-:W-:Y:S02]  /*1ee0*/  UIADD3 UR42, UP1, UPT, UR14, 0x80, URZ ;  /* 0x000000800e2a7890 */ /* 0x000fe4000ff3e0ff */
[----:B------:R-:W-:Y:S02]  /*1ef0*/  USEL UR9, URZ, 0x1, UP0 ;  /* 0x00000001ff097887 */ /* 0x000fe40008000000 */
[----:B------:R-:W-:-:S02]  /*1f00*/  USEL UR23, UR23, URZ, UP0 ;  /* 0x000000ff17177287 */ /* 0x000fc40008000000 */
[----:B------:R-:W-:Y:S02]  /*1f10*/  USHF.L.U32 UR34, UR30, 0x7, URZ ;  /* 0x000000071e227899 */ /* 0x000fe400080006ff */
[----:B------:R-:W-:Y:S01]  /*1f20*/  ULEA UR8, UR23, UR6, 0x3 ;  /* 0x0000000617087291 */ /* 0x000fe2000f8e18ff */
[----:B------:R-:W-:Y:S01]  /*1f30*/  LOP3.LUT R17, R17, UR9, RZ, 0x3c, !PT ;  /* 0x0000000911117c12 */ /* 0x000fe2000f8e3cff */
[----:B------:R-:W-:Y:S02]  /*1f40*/  UIADD3 UR40, UP0, UPT, UR14, 0x180, URZ ;  /* 0x000001800e287890 */ /* 0x000fe4000ff1e0ff */
[----:B------:R-:W-:Y:S01]  /*1f50*/  ULOP3.LUT UR33, UR33, 0xfefffff8, URZ, 0xc0, !UPT ;  /* 0xfefffff821217892 */ /* 0x000fe2000f8ec0ff */
[----:B-1----:R-:W-:Y:S01]  /*1f60*/  SHF.L.U32 R2, R17, 0x1f, RZ ;  /* 0x0000001f11027819 */ /* 0x002fe200000006ff */
[----:B------:R-:W-:Y:S02]  /*1f70*/  UIADD3.X UR43, UPT, UPT, URZ, UR15, URZ, UP1, !UPT ;  /* 0x0000000fff2b7290 */ /* 0x000fe40008ffe4ff */
[----:B------:R-:W-:Y:S01]  /*1f80*/  UIADD3 UR32, UPT, UPT, UR24, 0x8400, URZ ;  /* 0x0000840018207890 */ /* 0x000fe2000fffe0ff */
[----:B------:R4:W1:Y:S01]  /*1f90*/  SYNCS.PHASECHK.TRANS64.TRYWAIT P0, [UR8+0x20], R2 ;  /* 0x00002002ff0075a7 */ /* 0x0008620008001108 */
[----:B------:R-:W-:-:S02]  /*1fa0*/  ULEA UR8, UR44, UR6, 0xf ;  /* 0x000000062c087291 */ /* 0x000fc4000f8e78ff */
[----:B------:R-:W-:Y:S02]  /*1fb0*/  UIADD3 UR26, UPT, UPT, UR34, 0x40, URZ ;  /* 0x00000040221a7890 */ /* 0x000fe4000fffe0ff */
        /* <DEDUP_REMOVED lines=12> */
[----:B------:R4:W-:Y:S01]  /*2080*/  UTMALDG.3D.2CTA [UR32], [UR42], desc[UR38] ;  /* 0x000026202a0075b4 */ /* 0x0009e20008211000 */
[----:B------:R-:W-:Y:S01]  /*2090*/  UMOV UR11, UR19 ;  /* 0x00000013000b7c82 */ /* 0x000fe20008000000 */
[----:B------:R-:W-:Y:S01]  /*20a0*/  UMOV UR12, UR36 ;  /* 0x00000024000c7c82 */ /* 0x000fe20008000000 */
[----:B------:R-:W-:Y:S01]  /*20b0*/  UMOV UR9, UR33 ;  /* 0x0000002100097c82 */ /* 0x000fe20008000000 */
[----:B------:R-:W-:Y:S01]  /*20c0*/  UMOV UR10, UR26 ;  /* 0x0000001a000a7c82 */ /* 0x000fe20008000000 */
[----:B------:R-:W-:Y:S01]  /*20d0*/  UIADD3 UR30, UPT, UPT, UR30, 0x1, URZ ;  /* 0x000000011e1e7890 */ /* 0x000fe2000fffe0ff */
[----:B------:R-:W-:Y:S01]  /*20e0*/  UMOV UR44, UR23 ;  /* 0x00000017002c7c82 */ /* 0x000fe20008000000 */
[----:B------:R4:W-:Y:S02]  /*20f0*/  UTMALDG.3D.2CTA [UR24], [UR42], desc[UR38] ;  /* 0x000026182a0075b4 */ /* 0x0009e40008211000 */
[----:B------:R-:W-:Y:S01]  /*2100*/  UISETP.NE.AND UP0, UPT, UR30, UR31, UPT ;  /* 0x0000001f1e00728c */ /* 0x000fe2000bf05270 */
[----:B------:R4:W-:Y:S01]  /*2110*/  UTMALDG.3D.2CTA [UR16], [UR40], desc[UR38] ;  /* 0x00002610280075b4 */ /* 0x0009e20008211000 */
[----:B------:R4:W-:Y:S07]  /*2120*/  UTMALDG.3D.2CTA [UR8], [UR40], desc[UR38] ;  /* 0x00002608280075b4 */ /* 0x0009ee0008211000 */
[----:B----4-:R-:W-:Y:S05]  /*2130*/  BRA.U UP0, `(.L_x_38) ;  /* 0xfffffffd00207547 */ /* 0x010fea000b83ffff */
.L_x_32:
[C---:B-1----:R-:W-:Y:S01]  /*2140*/  LEA R2, R16.reuse, UR6, 0x3 ;  /* 0x0000000610027c11 */ /* 0x042fe2000f8e18ff */
[----:B------:R-:W-:Y:S01]  /*2150*/  NOP ;  /* 0x0000000000007918 */ /* 0x000fe20000000000 */
[----:B--2---:R-:W-:Y:S02]  /*2160*/  SHF.L.U32 R3, R13, 0x1f, RZ ;  /* 0x0000001f0d037819 */ /* 0x004fe400000006ff */
[----:B------:R-:W-:Y:S02]  /*2170*/  LEA R4, R16, UR6, 0x4 ;  /* 0x0000000610047c11 */ /* 0x000fe4000f8e20ff */
[----:B------:R-:W1:Y:S02]  /*2180*/  SYNCS.PHASECHK.TRANS64.TRYWAIT P0, [R2+URZ+0x90], R3 ;  /* 0x00009003020075a7 */ /* 0x000e6400080011ff */
[----:B-1----:R-:W-:Y:S05]  /*2190*/  @!P0 BRA `(.L_x_39) ;  /* 0x0000007800888947 */ /* 0x002fea0003800000 */
.L_x_152:
[----:B------:R-:W2:Y:S01]  /*21a0*/  LDS.128 R4, [R4+0x120] ;  /* 0x0001200004047984 */ /* 0x000ea20000000c00 */
[----:B------:R-:W-:Y:S01]  /*21b0*/  ISETP.GE.AND P0, PT, R40, 0x1, PT ;  /* 0x000000012800780c */ /* 0x000fe20003f06270 */
[----:B-1----:R-:W-:Y:S01]  /*21c0*/  VIADD R2, R2, 0xa0 ;  /* 0x000000a002027836 */ /* 0x002fe20000000000 */
[----:B------:R-:W-:Y:S01]  /*21d0*/  @!PT LDS RZ, [RZ] ;  /* 0x00000000fffff984 */ /* 0x000fe20000000800 */
[----:B------:R-:W-:Y:S01]  /*21e0*/  @!PT LDS RZ, [RZ] ;  /* 0x00000000fffff984 */ /* 0x000fe20000000800 */
[----:B------:R-:W-:Y:S01]  /*21f0*/  @!PT LDS RZ, [RZ] ;  /* 0x00000000fffff984 */ /* 0x000fe20000000800 */
[----:B------:R-:W-:Y:S01]  /*2200*/  @!PT LDS RZ, [RZ] ;  /* 0x00000000fffff984 */ /* 0x000fe20000000800 */
[----:B------:R1:W-:Y:S06]  /*2210*/  MEMBAR.ALL.CTA ;  /* 0x0000000000007992 */ /* 0x0003ec0000008000 */
[----:B-1----:R-:W1:Y:S01]  /*2220*/  FENCE.VIEW.ASYNC.S ;  /* 0x00000000000073c6 */ /* 0x002e620000000000 */
[----:B------:R-:W-:-:S04]  /*2230*/  PRMT R2, RZ, 0x654, R2 ;  /* 0x00000654ff027816 */ /* 0x000fc80000000002 */
[----:B-1----:R1:W-:Y:S01]  /*2240*/  SYNCS.ARRIVE.TRANS64.RED.A1T0 RZ, [R2+URZ], RZ ;  /* 0x000000ff02ff79a7 */ /* 0x0023e200081004ff */
[----:B--2---:R-:W-:-:S13]  /*2250*/  LOP3.LUT P2, RZ, R6, 0x1, RZ, 0xc0, !PT ;  /* 0x0000000106ff7812 */ /* 0x004fda000784c0ff */
[----:B------:R-:W-:Y:S01]  /*2260*/  @P2 SHF.R.U32.HI R3, RZ, 0x10, R5 ;  /* 0x00000010ff032819 */ /* 0x000fe20000011605 */
[----:B------:R-:W-:Y:S01]  /*2270*/  VOTEU.ANY UP0, P2 ;  /* 0x0000000000ff7886 */ /* 0x000fe20001000100 */
[----:B------:R-:W-:Y:S02]  /*2280*/  @P2 MOV R10, R4 ;  /* 0x00000004000a2202 */ /* 0x000fe40000000f00 */
[----:B------:R-:W-:Y:S02]  /*2290*/  @P2 R2UR.BROADCAST UR8, R3 ;  /* 0x00000000030822ca */ /* 0x000fe400008e0000 */
[----:B------:R-:W-:-:S11]  /*22a0*/  @P2 LOP3.LUT R9, R5, 0xffff, RZ, 0xc0, !PT ;  /* 0x0000ffff05092812 */ /* 0x000fd600078ec0ff */
[----:B------:R-:W-:Y:S01]  /*22b0*/  @UP0 UMOV UR36, UR8 ;  /* 0x0000000800240c82 */ /* 0x000fe20008000000 */
[----:B-1----:R-:W-:Y:S05]  /*22c0*/  @!P0 BRA `(.L_x_40) ;  /* 0x0000000000b88947 */ /* 0x002fea0003800000 */
[----:B------:R-:W3:Y:S01]  /*22d0*/  LDC.64 R4, c[0x0][0xb18] ;  /* 0x0002c600ff047b82 */ /* 0x000ee20000000a00 */
[----:B------:R-:W-:-:S07]  /*22e0*/  ISETP.NE.AND P3, PT, R40, 0x1, PT ;  /* 0x000000012800780c */ /* 0x000fce0003f65270 */
[----:B------:R-:W1:Y:S08]  /*22f0*/  LDC.64 R6, c[0x0][0xb10] ;  /* 0x0002c400ff067b82 */ /* 0x000e700000000a00 */
[----:B------:R-:W2:Y:S08]  /*2300*/  LDC R14, c[0x0][0xb20] ;  /* 0x0002c800ff0e7b82 */ /* 0x000eb00000000800 */
[----:B------:R-:W4:Y:S01]  /*2310*/  LDC R15, c[0x0][0xb0c] ;  /* 0x0002c300ff0f7b82 */ /* 0x000f220000000800 */
[----:B---3--:R-:W-:Y:S01]  /*2320*/  IMAD.HI.U32 R21, R0, R5, RZ ;  /* 0x0000000500157227 */ /* 0x008fe200078e00ff */
[----:B------:R-:W-:-:S03]  /*2330*/  ISETP.NE.AND P0, PT, R4, 0x1, PT ;  /* 0x000000010400780c */ /* 0x000fc60003f05270 */
[----:B------:R-:W-:-:S03]  /*2340*/  IMAD.HI.U32 R5, R9, R5, RZ ;  /* 0x0000000509057227 */ /* 0x000fc600078e00ff */
[----:B------:R-:W3:Y:S01]  /*2350*/  LDC.64 R2, c[0x0][0xb28] ;  /* 0x0002ca00ff027b82 */ /* 0x000ee20000000a00 */
[----:B-1----:R-:W-:-:S04]  /*2360*/  IMAD.HI.U32 R22, R8, R6, RZ ;  /* 0x0000000608167227 */ /* 0x002fc800078e00ff */
[----:B------:R-:W-:Y:S01]  /*2370*/  IMAD.HI.U32 R23, R10, R6, RZ ;  /* 0x000000060a177227 */ /* 0x000fe200078e00ff */
[----:B------:R-:W-:Y:S02]  /*2380*/  SHF.R.U32.HI R22, RZ, R7, R22 ;  /* 0x00000007ff167219 */ /* 0x000fe40000011616 */
[-C--:B--2---:R-:W-:Y:S02]  /*2390*/  SHF.R.U32.HI R21, RZ, R14.reuse, R21 ;  /* 0x0000000eff157219 */ /* 0x084fe40000011615 */
[----:B------:R-:W-:Y:S02]  /*23a0*/  SHF.R.U32.HI R5, RZ, R14, R5 ;  /* 0x0000000eff057219 */ /* 0x000fe40000011605 */
[----:B------:R-:W-:Y:S02]  /*23b0*/  SEL R21, R0, R21, !P0 ;  /* 0x0000001500157207 */ /* 0x000fe40004000000 */
[----:B------:R-:W-:Y:S02]  /*23c0*/  SHF.R.U32.HI R23, RZ, R7, R23 ;  /* 0x00000007ff177219 */ /* 0x000fe40000011617 */
[----:B----4-:R-:W-:-:S02]  /*23d0*/  ISETP.NE.AND P1, PT, R15, 0x1, PT ;  /* 0x000000010f00780c */ /* 0x010fc40003f25270 */
[----:B------:R-:W-:Y:S02]  /*23e0*/  SEL R5, R9, R5, !P0 ;  /* 0x0000000509057207 */ /* 0x000fe40004000000 */
[----:B------:R-:W-:Y:S02]  /*23f0*/  SEL R22, R8, R22, !P1 ;  /* 0x0000001608167207 */ /* 0x000fe40004800000 */
[----:B------:R-:W-:Y:S01]  /*2400*/  SEL R23, R10, R23, !P1 ;  /* 0x000000170a177207 */ /* 0x000fe20004800000 */
[----:B---3--:R-:W-:-:S04]  /*2410*/  IMAD.HI.U32 R20, R21, R2, RZ ;  /* 0x0000000215147227 */ /* 0x008fc800078e00ff */
        /* <DEDUP_REMOVED lines=10> */
[----:B------:R-:W-:-:S04]  /*24c0*/  @!P0 IMAD.HI.U32 R7, R23, R2, RZ ;  /* 0x0000000217078227 */ /* 0x000fc800078e00ff */
[----:B------:R-:W-:Y:S01]  /*24d0*/  IMAD.MOV R2, RZ, RZ, -R6 ;  /* 0x000000ffff027224 */ /* 0x000fe200078e0a06 */
[----:B------:R-:W-:Y:S02]  /*24e0*/  @!P0 SHF.R.U32.HI R3, RZ, R3, R7 ;  /* 0x00000003ff038219 */ /* 0x000fe40000011607 */
[----:B------:R-:W-:Y:S01]  /*24f0*/  IADD3 R7, PT, PT, -R5, RZ, RZ ;  /* 0x000000ff05077210 */ /* 0x000fe20007ffe1ff */
[----:B------:R-:W-:Y:S01]  /*2500*/  IMAD R2, R40, R2, R5 ;  /* 0x0000000228027224 */ /* 0x000fe200078e0205 */
        /* <DEDUP_REMOVED lines=10> */
.L_x_40:
[----:B------:R-:W1:Y:S02]  /*25b0*/  LDCU UR8, c[0x0][0xb30] ;  /* 0x00016600ff0877ac */ /* 0x000e640008000800 */
[----:B-1----:R-:W-:-:S09]  /*25c0*/  UISETP.NE.AND UP0, UPT, UR8, 0x1, UPT ;  /* 0x000000010800788c */ /* 0x002fd2000bf05270 */
[----:B------:R-:W-:Y:S05]  /*25d0*/  BRA.U UP0, `(.L_x_41) ;  /* 0x0000000100407547 */ /* 0x000fea000b800000 */
[----:B------:R-:W1:Y:S08]  /*25e0*/  LDC.64 R4, c[0x0][0xb10] ;  /* 0x0002c400ff047b82 */ /* 0x000e700000000a00 */
[----:B------:R-:W2:Y:S08]  /*25f0*/  LDC.64 R2, c[0x0][0xb18] ;  /* 0x0002c600ff027b82 */ /* 0x000eb00000000a00 */
[----:B------:R-:W4:Y:S08]  /*2600*/  LDC R6, c[0x0][0xb20] ;  /* 0x0002c800ff067b82 */ /* 0x000f300000000800 */
[----:B------:R-:W3:Y:S01]  /*2610*/  LDC R7, c[0x0][0xb0c] ;  /* 0x0002c300ff077b82 */ /* 0x000ee20000000800 */
[----:B-1----:R-:W-:-:S05]  /*2620*/  IMAD.HI.U32 R4, R10, R4, RZ ;  /* 0x000000040a047227 */ /* 0x002fca00078e00ff */
[----:B------:R-:W-:Y:S01]  /*2630*/  SHF.R.U32.HI R4, RZ, R5, R4 ;  /* 0x00000005ff047219 */ /* 0x000fe20000011604 */
[----:B--2---:R-:W-:Y:S01]  /*2640*/  IMAD.HI.U32 R3, R9, R3, RZ ;  /* 0x0000000309037227 */ /* 0x004fe200078e00ff */
[----:B------:R-:W-:-:S04]  /*2650*/  ISETP.NE.AND P0, PT, R2, 0x1, PT ;  /* 0x000000010200780c */ /* 0x000fc80003f05270 */
[----:B----4-:R-:W-:-:S04]  /*2660*/  SHF.R.U32.HI R3, RZ, R6, R3 ;  /* 0x00000006ff037219 */ /* 0x010fc80000011603 */
[----:B------:R-:W-:Y:S02]  /*2670*/  SEL R3, R9, R3, !P0 ;  /* 0x0000000309037207 */ /* 0x000fe40004000000 */
[----:B---3--:R-:W-:-:S04]  /*2680*/  ISETP.NE.AND P1, PT, R7, 0x1, PT ;  /* 0x000000010700780c */ /* 0x008fc80003f25270 */
[----:B------:R-:W-:-:S05]  /*2690*/  SEL R4, R10, R4, !P1 ;  /* 0x000000040a047207 */ /* 0x000fca0004800000 */
[----:B------:R-:W-:Y:S02]  /*26a0*/  IMAD.IADD R5, R3, 0x1, -R4 ;  /* 0x0000000103057824 */ /* 0x000fe400078e0a04 */
[----:B------:R-:W-:Y:S02]  /*26b0*/  IMAD.IADD R3, R4, 0x1, -R3 ;  /* 0x0000000104037824 */ /* 0x000fe400078e0a03 */
[----:B------:R-:W-:Y:S02]  /*26c0*/  IMAD R10, R5, R7, R10 ;  /* 0x00000007050a7224 */ /* 0x000fe400078e020a */
[----:B------:R-:W-:-:S07]  /*26d0*/  IMAD R9, R3, R2, R9 ;  /* 0x0000000203097224 */ /* 0x000fce00078e0209 */
.L_x_41:
[----:B------:R-:W-:Y:S01]  /*26e0*/  VIADD R16, R16, 0x1 ;  /* 0x0000000110107836 */ /* 0x000fe20000000000 */
[----:B------:R-:W-:Y:S01]  /*26f0*/  PLOP3.LUT P1, PT, PT, PT, PT, 0x80, 0x8 ;  /* 0x000000000008781c */ /* 0x000fe20003f2f070 */
[----:B------:R-:W-:Y:S02]  /*2700*/  IMAD.IADD R14, R10, 0x1, R91 ;  /* 0x000000010a0e7824 */ /* 0x000fe400078e025b */
[----:B------:R-:W-:Y:S01]  /*2710*/  IMAD.IADD R15, R9, 0x1, R90 ;  /* 0x00000001090f7824 */ /* 0x000fe200078e025a */
[----:B------:R-:W-:-:S04]  /*2720*/  ISETP.NE.AND P0, PT, R16, 0x2, PT ;  /* 0x000000021000780c */ /* 0x000fc80003f05270 */
[----:B------:R-:W-:Y:S02]  /*2730*/  SEL R2, RZ, 0x1, P0 ;  /* 0x00000001ff027807 */ /* 0x000fe40000000000 */
[----:B------:R-:W-:Y:S02]  /*2740*/  SEL R16, R16, RZ, P0 ;  /* 0x000000ff10107207 */ /* 0x000fe40000000000 */
[----:B------:R-:W-:Y:S01]  /*2750*/  LOP3.LUT R13, R13, R2, RZ, 0x3c, !PT ;  /* 0x000000020d0d7212 */ /* 0x000fe200078e3cff */
[----:B------:R-:W-:Y:S06]  /*2760*/  @P2 BRA `(.L_x_42) ;  /* 0xfffffff000002947 */ /* 0x000fec000383ffff */
[----:B------:R-:W-:Y:S01]  /*2770*/  UIADD3 UR6, UPT, UPT, UR6, 0x20, URZ ;  /* 0x0000002006067890 */ /* 0x000fe2000fffe0ff */
[----:B------:R-:W-:-:S03]  /*2780*/  SHF.L.U32 R2, R17, 0x1f, RZ ;  /* 0x0000001f11027819 */ /* 0x000fc600000006ff */
[----:B------:R-:W-:-:S09]  /*2790*/  ULEA UR4, UR23, UR6, 0x3 ;  /* 0x0000000617047291 */ /* 0x000fd2000f8e18ff */
[----:B------:R-:W1:Y:S02]  /*27a0*/  SYNCS.PHASECHK.TRANS64.TRYWAIT P0, [UR4], R2 ;  /* 0x00000002ff0075a7 */ /* 0x000e640008001104 */
[----:B-1----:R-:W-:Y:S05]  /*27b0*/  @!P0 BRA `(.L_x_43) ;  /* 0x0000007400148947 */ /* 0x002fea0003800000 */
.L_x_154:
[----:B------:R-:W-:-:S04]  /*27c0*/  UIADD3 UR5, UPT, UPT, UR23, 0x1, URZ ;  /* 0x0000000117057890 */ /* 0x000fc8000fffe0ff */
[----:B------:R-:W-:-:S04]  /*27d0*/  UISETP.NE.AND UP0, UPT, UR5, 0x4, UPT ;  /* 0x000000040500788c */ /* 0x000fc8000bf05270 */
[----:B------:R-:W-:Y:S02]  /*27e0*/  USEL UR7, URZ, 0x1, UP0 ;  /* 0x00000001ff077887 */ /* 0x000fe40008000000 */
[----:B------:R-:W-:-:S04]  /*27f0*/  USEL UR5, UR5, URZ, UP0 ;  /* 0x000000ff05057287 */ /* 0x000fc80008000000 */
[----:B------:R-:W-:Y:S01]  /*2800*/  ULEA UR4, UR5, UR6, 0x3 ;  /* 0x0000000605047291 */ /* 0x000fe2000f8e18ff */
[----:B-1----:R-:W-:-:S04]  /*2810*/  LOP3.LUT R2, R17, UR7, RZ, 0x3c, !PT ;  /* 0x0000000711027c12 */ /* 0x002fc8000f8e3cff */
[----:B------:R-:W-:-:S04]  /*2820*/  SHF.L.U32 R3, R2, 0x1f, RZ ;  /* 0x0000001f02037819 */ /* 0x000fc800000006ff */
[----:B------:R-:W1:Y:S02]  /*2830*/  SYNCS.PHASECHK.TRANS64.TRYWAIT P0, [UR4], R3 ;  /* 0x00000003ff0075a7 */ /* 0x000e640008001104 */
[----:B-1----:R-:W-:Y:S05]  /*2840*/  @!P0 BRA `(.L_x_44) ;  /* 0x0000007400088947 */ /* 0x002fea0003800000 */
.L_x_156:
[----:B------:R-:W-:-:S04]  /*2850*/  UIADD3 UR5, UPT, UPT, UR5, 0x1, URZ ;  /* 0x0000000105057890 */ /* 0x000fc8000fffe0ff */
[----:B------:R-:W-:-:S04]  /*2860*/  UISETP.NE.AND UP0, UPT, UR5, 0x4, UPT ;  /* 0x000000040500788c */ /* 0x000fc8000bf05270 */
[----:B------:R-:W-:Y:S02]  /*2870*/  USEL UR7, URZ, 0x1, UP0 ;  /* 0x00000001ff077887 */ /* 0x000fe40008000000 */
[----:B------:R-:W-:-:S04]  /*2880*/  USEL UR5, UR5, URZ, UP0 ;  /* 0x000000ff05057287 */ /* 0x000fc80008000000 */
[----:B------:R-:W-:Y:S01]  /*2890*/  ULEA UR4, UR5, UR6, 0x3 ;  /* 0x0000000605047291 */ /* 0x000fe2000f8e18ff */
[----:B------:R-:W-:-:S04]  /*28a0*/  LOP3.LUT R2, R2, UR7, RZ, 0x3c, !PT ;  /* 0x0000000702027c12 */ /* 0x000fc8000f8e3cff */
[----:B-1----:R-:W-:-:S04]  /*28b0*/  SHF.L.U32 R3, R2, 0x1f, RZ ;  /* 0x0000001f02037819 */ /* 0x002fc800000006ff */
[----:B------:R-:W1:Y:S02]  /*28c0*/  SYNCS.PHASECHK.TRANS64.TRYWAIT P0, [UR4], R3 ;  /* 0x00000003ff0075a7 */ /* 0x000e640008001104 */
[----:B-1----:R-:W-:Y:S05]  /*28d0*/  @!P0 BRA `(.L_x_45) ;  /* 0x0000007000fc8947 */ /* 0x002fea0003800000 */
.L_x_158:
[----:B------:R-:W-:-:S04]  /*28e0*/  UIADD3 UR5, UPT, UPT, UR5, 0x1, URZ ;  /* 0x0000000105057890 */ /* 0x000fc8000fffe0ff */
[----:B------:R-:W-:-:S04]  /*28f0*/  UISETP.NE.AND UP0, UPT, UR5, 0x4, UPT ;  /* 0x000000040500788c */ /* 0x000fc8000bf05270 */
[----:B------:R-:W-:Y:S02]  /*2900*/  USEL UR4, URZ, 0x1, UP0 ;  /* 0x00000001ff047887 */ /* 0x000fe40008000000 */
[----:B------:R-:W-:-:S04]  /*2910*/  USEL UR5, UR5, URZ, UP0 ;  /* 0x000000ff05057287 */ /* 0x000fc80008000000 */
[----:B------:R-:W-:Y:S01]  /*2920*/  ULEA UR5, UR5, UR6, 0x3 ;  /* 0x0000000605057291 */ /* 0x000fe2000f8e18ff */
[----:B------:R-:W-:-:S04]  /*2930*/  LOP3.LUT R2, R2, UR4, RZ, 0x3c, !PT ;  /* 0x0000000402027c12 */ /* 0x000fc8000f8e3cff */
[----:B------:R-:W-:Y:S01]  /*2940*/  SHF.L.U32 R2, R2, 0x1f, RZ ;  /* 0x0000001f02027819 */ /* 0x000fe200000006ff */
[----:B-1-3--:R-:W-:-:S07]  /*2950*/  IMAD.U32 R0, RZ, RZ, UR5 ;  /* 0x00000005ff007e24 */ /* 0x00afce000f8e00ff */
.L_x_46:
[----:B-1----:R1:W2:Y:S02]  /*2960*/  SYNCS.PHASECHK.TRANS64.TRYWAIT P0, [R0+URZ], R2 ;  /* 0x00000002000075a7 */ /* 0x0022a400080011ff */
[----:B--2---:R-:W-:Y:S05]  /*2970*/  @!P0 NANOSLEEP.SYNCS 0x989680 ;  /* 0x009896800000895d */ /* 0x004fea0003900000 */
[----:B------:R-:W2:Y:S02]  /*2980*/  @!P0 SYNCS.PHASECHK.TRANS64 P0, [R0+URZ], R2 ;  /* 0x00000002000085a7 */ /* 0x000ea400080010ff */
[----:B--2---:R-:W-:Y:S05]  /*2990*/  @P0 EXIT ;  /* 0x000000000000094d */ /* 0x004fea0003800000 */
[----:B------:R-:W-:Y:S05]  /*29a0*/  BRA `(.L_x_46) ;  /* 0xfffffffc00ec7947 */ /* 0x000fea000383ffff */
.L_x_22:
[----:B------:R-:W-:-:S04]  /*29b0*/  UISETP.NE.AND UP1, UPT, UR37, URZ, UPT ;  /* 0x000000ff2500728c */ /* 0x000fc8000bf25270 */
[----:B------:R-:W-:-:S09]  /*29c0*/  UISETP.NE.OR UP1, UPT, UR10, 0x1, UP1 ;  /* 0x000000010a00788c */ /* 0x000fd20008f25670 */
[----:B------:R-:W-:Y:S05]  /*29d0*/  BRA.U UP1, `(.L_x_47) ;  /* 0x00000005014c7547 */ /* 0x000fea000b800000 */
[----:B------:R-:W-:Y:S01]  /*29e0*/  HFMA2 R11, -RZ, RZ, 0, 0 ;  /* 0x00000000ff0b7431 */ /* 0x000fe200000001ff */
[----:B------:R-:W-:Y:S01]  /*29f0*/  ISETP.GE.U32.AND P2, PT, R10, 0x2, PT ;  /* 0x000000020a00780c */ /* 0x000fe20003f46070 */
[----:B------:R-:W-:Y:S01]  /*2a00*/  IMAD.MOV.U32 R12, RZ, RZ, 0x1 ;  /* 0x00000001ff0c7424 */ /* 0x000fe200078e00ff */
[----:B------:R-:W-:Y:S01]  /*2a10*/  CS2R R8, SRZ ;  /* 0x0000000000087805 */ /* 0x000fe2000001ff00 */
[----:B------:R-:W-:Y:S01]  /*2a20*/  IMAD.MOV.U32 R3, RZ, RZ, RZ ;  /* 0x000000ffff037224 */ /* 0x000fe200078e00ff */
[----:B------:R-:W-:Y:S01]  /*2a30*/  UMOV UR4, 0x400 ;  /* 0x0000040000047882 */ /* 0x000fe20000000000 */
[----:B------:R-:W-:Y:S01]  /*2a40*/  UMOV UR6, URZ ;  /* 0x000000ff00067c82 */ /* 0x000fe20008000000 */
[----:B------:R-:W-:-:S12]  /*2a50*/  ULEA UR37, UR37, UR4, 0x18 ;  /* 0x0000000425257291 */ /* 0x000fd8000f8ec0ff */
.L_x_51:
[----:B------:R-:W-:Y:S02]  /*2a60*/  LEA R0, R3, UR37, 0x3 ;  /* 0x0000002503007c11 */ /* 0x000fe4000f8e18ff */
[----:B------:R-:W-:-:S03]  /*2a70*/  SHF.L.U32 R4, R8, 0x1f, RZ ;  /* 0x0000001f08047819 */ /* 0x000fc600000006ff */
[----:B------:R-:W-:Y:S01]  /*2a80*/  VIADD R5, R0, 0x100 ;  /* 0x0000010000057836 */ /* 0x000fe20000000000 */
[----:B------:R-:W1:Y:S02]  /*2a90*/  SYNCS.PHASECHK.TRANS64.TRYWAIT P0, [R0+URZ+0xf0], R4 ;  /* 0x0000f004000075a7 */ /* 0x000e6400080011ff */
[----:B-1----:R-:W-:Y:S05]  /*2aa0*/  @!P0 BRA `(.L_x_48) ;  /* 0x0000007000a08947 */ /* 0x002fea0003800000 */
.L_x_159:
[----:B------:R-:W-:Y:S01]  /*2ab0*/  ULEA UR5, UR6, UR37, 0x3 ;  /* 0x0000002506057291 */ /* 0x000fe2000f8e18ff */
[----:B-1----:R-:W-:Y:S01]  /*2ac0*/  PRMT R0, RZ, 0x654, R5 ;  /* 0x00000654ff007816 */ /* 0x002fe20000000005 */
[----:B------:R-:W-:Y:S01]  /*2ad0*/  @!P2 IMAD.MOV.U32 R4, RZ, RZ, 0x10 ;  /* 0x00000010ff04a424 */ /* 0x000fe200078e00ff */
[----:B------:R-:W-:Y:S01]  /*2ae0*/  SHF.L.U32 R5, R12, 0x1f, RZ ;  /* 0x0000001f0c057819 */ /* 0x000fe200000006ff */
[----:B------:R-:W-:Y:S01]  /*2af0*/  UIADD3 UR4, UPT, UPT, UR5, 0x90, URZ ;  /* 0x0000009005047890 */ /* 0x000fe2000fffe0ff */
[----:B------:R1:W-:Y:S05]  /*2b00*/  SYNCS.ARRIVE.TRANS64.RED.A1T0 RZ, [R0+URZ], RZ ;  /* 0x000000ff00ff79a7 */ /* 0x0003ea00081004ff */
[----:B------:R-:W-:Y:S01]  /*2b10*/  IMAD.U32 R6, RZ, RZ, UR4 ;  /* 0x00000004ff067e24 */ /* 0x000fe2000f8e00ff */
[----:B------:R-:W2:Y:S04]  /*2b20*/  SYNCS.PHASECHK.TRANS64.TRYWAIT P0, [UR5+0xa0], R5 ;  /* 0x0000a005ff0075a7 */ /* 0x000ea80008001105 */
[----:B------:R-:W-:Y:S01]  /*2b30*/  PRMT R6, R10, 0x654, R6 ;  /* 0x000006540a067816 */ /* 0x000fe20000000006 */
[----:B-12---:R-:W-:Y:S06]  /*2b40*/  @!P0 BRA `(.L_x_49) ;  /* 0x00000070008c8947 */ /* 0x006fec0003800000 */
.L_x_161:
[----:B------:R-:W-:Y:S01]  /*2b50*/  ULEA UR4, UR6, UR37, 0x4 ;  /* 0x0000002506047291 */ /* 0x000fe2000f8e20ff */
[----:B------:R-:W-:Y:S01]  /*2b60*/  SEL R2, R6, R2, !P2 ;  /* 0x0000000206027207 */ /* 0x000fe20005000000 */
[----:B------:R-:W-:Y:S01]  /*2b70*/  UIADD3 UR5, UPT, UPT, UR5, 0x90, URZ ;  /* 0x0000009005057890 */ /* 0x000fe2000fffe0ff */
[----:B-1----:R-:W-:Y:S01]  /*2b80*/  LEA R0, R11, UR37, 0x3 ;  /* 0x000000250b007c11 */ /* 0x002fe2000f8e18ff */
[----:B------:R-:W-:Y:S01]  /*2b90*/  UIADD3 UR4, UPT, UPT, UR4, 0x120, URZ ;  /* 0x0000012004047890 */ /* 0x000fe2000fffe0ff */
[----:B------:R1:W-:Y:S01]  /*2ba0*/  @!P2 SYNCS.ARRIVE.TRANS64.RED RZ, [R2+URZ], R4 ;  /* 0x0000000402ffa9a7 */ /* 0x0003e200080004ff */
[----:B------:R-:W-:Y:S01]  /*2bb0*/  UIADD3 UR6, UPT, UPT, UR6, 0x1, URZ ;  /* 0x0000000106067890 */ /* 0x000fe2000fffe0ff */
[----:B------:R-:W-:-:S03]  /*2bc0*/  VIADD R3, R3, 0x1 ;  /* 0x0000000103037836 */ /* 0x000fc60000000000 */
[----:B------:R-:W-:Y:S02]  /*2bd0*/  UISETP.NE.AND UP0, UPT, UR6, 0x2, UPT ;  /* 0x000000020600788c */ /* 0x000fe4000bf05270 */
[----:B------:R-:W-:Y:S01]  /*2be0*/  ISETP.NE.AND P0, PT, R3, 0x2, PT ;  /* 0x000000020300780c */ /* 0x000fe20003f05270 */
[----:B------:R-:W-:Y:S06]  /*2bf0*/  UGETNEXTWORKID.BROADCAST [UR4], [UR5] ;  /* 0x00000000040073ca */ /* 0x000fec0008000100 */
[----:B------:R-:W-:Y:S02]  /*2c00*/  USEL UR4, URZ, 0x1, UP0 ;  /* 0x00000001ff047887 */ /* 0x000fe40008000000 */
[----:B------:R-:W-:-:S04]  /*2c10*/  USEL UR6, UR6, URZ, UP0 ;  /* 0x000000ff06067287 */ /* 0x000fc80008000000 */
[----:B------:R-:W-:Y:S02]  /*2c20*/  LOP3.LUT R12, R12, UR4, RZ, 0x3c, !PT ;  /* 0x000000040c0c7c12 */ /* 0x000fe4000f8e3cff */
[----:B-1----:R-:W-:-:S04]  /*2c30*/  SHF.L.U32 R4, R9, 0x1f, RZ ;  /* 0x0000001f09047819 */ /* 0x002fc800000006ff */
[----:B------:R-:W1:Y:S02]  /*2c40*/  SYNCS.PHASECHK.TRANS64.TRYWAIT P1, [R0+URZ+0x90], R4 ;  /* 0x00009004000075a7 */ /* 0x000e6400080211ff */
[----:B-1----:R-:W-:Y:S05]  /*2c50*/  @!P1 BRA `(.L_x_50) ;  /* 0x0000007000609947 */ /* 0x002fea0003800000 */
.L_x_162:
[----:B-1----:R-:W-:Y:S01]  /*2c60*/  LEA R4, R11, UR37, 0x4 ;  /* 0x000000250b047c11 */ /* 0x002fe2000f8e20ff */
[----:B------:R-:W-:Y:S01]  /*2c70*/  VIADD R0, R0, 0xa0 ;  /* 0x000000a000007836 */ /* 0x000fe20000000000 */
[----:B------:R-:W-:Y:S01]  /*2c80*/  SEL R3, R3, RZ, P0 ;  /* 0x000000ff03037207 */ /* 0x000fe20000000000 */
[----:B------:R-:W-:-:S03]  /*2c90*/  VIADD R11, R11, 0x1 ;  /* 0x000000010b0b7836 */ /* 0x000fc60000000000 */
[----:B------:R-:W1:Y:S01]  /*2ca0*/  LDS.128 R4, [R4+0x120] ;  /* 0x0001200004047984 */ /* 0x000e620000000c00 */
[----:B------:R-:W-:Y:S02]  /*2cb0*/  PRMT R0, RZ, 0x654, R0 ;  /* 0x00000654ff007816 */ /* 0x000fe40000000000 */
[C---:B------:R-:W-:Y:S01]  /*2cc0*/  ISETP.NE.AND P1, PT, R11.reuse, 0x2, PT ;  /* 0x000000020b00780c */ /* 0x040fe20003f25270 */
[----:B------:R-:W-:Y:S01]  /*2cd0*/  @!PT LDS RZ, [RZ] ;  /* 0x00000000fffff984 */ /* 0x000fe20000000800 */
[----:B------:R-:W-:Y:S01]  /*2ce0*/  @!PT LDS RZ, [RZ] ;  /* 0x00000000fffff984 */ /* 0x000fe20000000800 */
[----:B------:R-:W-:Y:S01]  /*2cf0*/  @!PT LDS RZ, [RZ] ;  /* 0x00000000fffff984 */ /* 0x000fe20000000800 */
[----:B------:R-:W-:Y:S01]  /*2d00*/  @!PT LDS RZ, [RZ] ;  /* 0x00000000fffff984 */ /* 0x000fe20000000800 */
[----:B------:R2:W-:Y:S06]  /*2d10*/  MEMBAR.ALL.CTA ;  /* 0x0000000000007992 */ /* 0x0005ec0000008000 */
[----:B--2---:R-:W2:Y:S01]  /*2d20*/  FENCE.VIEW.ASYNC.S ;  /* 0x00000000000073c6 */ /* 0x004ea20000000000 */
[----:B------:R-:W-:Y:S01]  /*2d30*/  SEL R11, R11, RZ, P1 ;  /* 0x000000ff0b0b7207 */ /* 0x000fe20000800000 */
[----:B--2---:R2:W-:Y:S01]  /*2d40*/  SYNCS.ARRIVE.TRANS64.RED.A1T0 RZ, [R0+URZ], RZ ;  /* 0x000000ff00ff79a7 */ /* 0x0045e200081004ff */
[----:B-1----:R-:W-:-:S02]  /*2d50*/  LOP3.LUT P3, RZ, R6, 0x1, RZ, 0xc0, !PT ;  /* 0x0000000106ff7812 */ /* 0x002fc4000786c0ff */
[----:B------:R-:W-:-:S04]  /*2d60*/  SEL R4, RZ, 0x1, P1 ;  /* 0x00000001ff047807 */ /* 0x000fc80000800000 */
[----:B------:R-:W-:Y:S02]  /*2d70*/  LOP3.LUT R9, R9, R4, RZ, 0x3c, !PT ;  /* 0x0000000409097212 */ /* 0x000fe400078e3cff */
[----:B--2---:R-:W-:-:S04]  /*2d80*/  SEL R0, RZ, 0x1, P0 ;  /* 0x00000001ff007807 */ /* 0x004fc80000000000 */
[----:B------:R-:W-:Y:S01]  /*2d90*/  LOP3.LUT R8, R8, R0, RZ, 0x3c, !PT ;  /* 0x0000000008087212 */ /* 0x000fe200078e3cff */
[----:B------:R-:W-:Y:S06]  /*2da0*/  @P3 BRA `(.L_x_51) ;  /* 0xfffffffc002c3947 */ /* 0x000fec000383ffff */
[----:B------:R-:W-:Y:S01]  /*2db0*/  ULEA UR5, UR6, UR37, 0x3 ;  /* 0x0000002506057291 */ /* 0x000fe2000f8e18ff */
[----:B------:R-:W-:-:S08]  /*2dc0*/  SHF.L.U32 R2, R12, 0x1f, RZ ;  /* 0x0000001f0c027819 */ /* 0x000fd000000006ff */
[----:B------:R-:W1:Y:S02]  /*2dd0*/  SYNCS.PHASECHK.TRANS64 P0, [UR5+0xa0], R2 ;  /* 0x0000a002ff0075a7 */ /* 0x000e640008001005 */
[----:B-1----:R-:W-:Y:S05]  /*2de0*/  @P0 BRA `(.L_x_52) ;  /* 0x0000000000080947 */ /* 0x002fea0003800000 */
[----:B------:R-:W1:Y:S02]  /*2df0*/  SYNCS.PHASECHK.TRANS64.TRYWAIT P0, [UR5+0xa0], R2 ;  /* 0x0000a002ff0075a7 */ /* 0x000e640008001105 */
[----:B-1----:R-:W-:Y:S05]  /*2e00*/  @!P0 BRA `(.L_x_53) ;  /* 0x0000007000088947 */ /* 0x002fea0003800000 */
.L_x_52:
[----:B------:R-:W-:-:S04]  /*2e10*/  UIADD3 UR4, UPT, UPT, UR6, 0x1, URZ ;  /* 0x0000000106047890 */ /* 0x000fc8000fffe0ff */
[----:B------:R-:W-:-:S04]  /*2e20*/  UISETP.NE.AND UP0, UPT, UR4, 0x2, UPT ;  /* 0x000000020400788c */ /* 0x000fc8000bf05270 */
[----:B------:R-:W-:Y:S02]  /*2e30*/  USEL UR7, URZ, 0x1, UP0 ;  /* 0x00000001ff077887 */ /* 0x000fe40008000000 */
[----:B------:R-:W-:-:S04]  /*2e40*/  USEL UR4, UR4, URZ, UP0 ;  /* 0x000000ff04047287 */ /* 0x000fc80008000000 */
[----:B------:R-:W-:Y:S01]  /*2e50*/  ULEA UR4, UR4, UR37, 0x3 ;  /* 0x0000002504047291 */ /* 0x000fe2000f8e18ff */
[----:B-1----:R-:W-:-:S04]  /*2e60*/  LOP3.LUT R2, R12, UR7, RZ, 0x3c, !PT ;  /* 0x000000070c027c12 */ /* 0x002fc8000f8e3cff */
[----:B------:R-:W-:-:S04]  /*2e70*/  SHF.L.U32 R0, R2, 0x1f, RZ ;  /* 0x0000001f02007819 */ /* 0x000fc800000006ff */
[----:B------:R-:W1:Y:S02]  /*2e80*/  SYNCS.PHASECHK.TRANS64 P0, [UR4+0xa0], R0 ;  /* 0x0000a000ff0075a7 */ /* 0x000e640008001004 */
[----:B-1----:R-:W-:Y:S05]  /*2e90*/  @P0 EXIT ;  /* 0x000000000000094d */ /* 0x002fea0003800000 */
[----:B------:R-:W-:Y:S02]  /*2ea0*/  SHF.L.U32 R2, R2, 0x1f, RZ ;  /* 0x0000001f02027819 */ /* 0x000fe400000006ff */
[----:B------:R-:W-:-:S07]  /*2eb0*/  MOV R0, UR4 ;  /* 0x0000000400007c02 */ /* 0x000fce0008000f00 */
.L_x_54:
[----:B-1----:R1:W2:Y:S02]  /*2ec0*/  SYNCS.PHASECHK.TRANS64.TRYWAIT P0, [R0+URZ+0xa0], R2 ;  /* 0x0000a002000075a7 */ /* 0x0022a400080011ff */
[----:B--2---:R-:W-:Y:S05]  /*2ed0*/  @!P0 NANOSLEEP.SYNCS 0x989680 ;  /* 0x009896800000895d */ /* 0x004fea0003900000 */
[----:B------:R-:W2:Y:S02]  /*2ee0*/  @!P0 SYNCS.PHASECHK.TRANS64 P0, [R0+URZ+0xa0], R2 ;  /* 0x0000a002000085a7 */ /* 0x000ea400080010ff */
[----:B--2---:R-:W-:Y:S05]  /*2ef0*/  @P0 EXIT ;  /* 0x000000000000094d */ /* 0x004fea0003800000 */
[----:B------:R-:W-:Y:S05]  /*2f00*/  BRA `(.L_x_54) ;  /* 0xfffffffc00ec7947 */ /* 0x000fea000383ffff */
.L_x_47:
[----:B------:R-:W-:Y:S05]  /*2f10*/  BRA.U UP4, `(.L_x_55) ;  /* 0x0000001504487547 */ /* 0x000fea000b800000 */
[----:B------:R-:W-:Y:S01]  /*2f20*/  UMOV UR6, 0x40 ;  /* 0x0000004000067882 */ /* 0x000fe20000000000 */
[----:B------:R-:W-:Y:S01]  /*2f30*/  NOP ;  /* 0x0000000000007918 */ /* 0x000fe20000000000 */
[----:B------:R-:W-:Y:S01]  /*2f40*/  ULEA UR6, UR37, UR6, 0x18 ;  /* 0x0000000625067291 */ /* 0x000fe2000f8ec0ff */
[----:B------:R-:W-:Y:S02]  /*2f50*/  UMOV UR7, 0x400 ;  /* 0x0000040000077882 */ /* 0x000fe40000000000 */
[----:B------:R-:W-:-:S06]  /*2f60*/  ULEA UR37, UR37, UR7, 0x18 ;  /* 0x0000000725257291 */ /* 0x000fcc000f8ec0ff */
[----:B------:R-:W1:Y:S02]  /*2f70*/  LDS.U8 R2, [UR6+0x1c] ;  /* 0x00001c06ff027984 */ /* 0x000e640008000000 */
[----:B-1----:R-:W-:-:S13]  /*2f80*/  ISETP.NE.AND P0, PT, R2, RZ, PT ;  /* 0x000000ff0200720c */ /* 0x002fda0003f05270 */
[----:B------:R-:W-:Y:S05]  /*2f90*/  @P0 BRA `(.L_x_56) ;  /* 0x0000000400080947 */ /* 0x000fea0003800000 */
[----:B------:R-:W-:Y:S02]  /*2fa0*/  UISETP.NE.U32.AND UP0, UPT, UR5, 0x1, UPT ;  /* 0x000000010500788c */ /* 0x000fe4000bf05070 */
[----:B------:R-:W-:-:S07]  /*2fb0*/  UIADD3 UR8, UPT, UPT, UR6, 0x8, URZ ;  /* 0x0000000806087890 */ /* 0x000fce000fffe0ff */
[----:B------:R-:W-:Y:S05]  /*2fc0*/  BRA.U !UP0, `(.L_x_57) ;  /* 0x00000001089c7547 */ /* 0x000fea000b800000 */
[----:B------:R-:W-:Y:S01]  /*2fd0*/  ELECT P0, URZ, PT ;  /* 0x0000000000ff782f */ /* 0x000fe20003800000 */
[----:B------:R-:W-:-:S12]  /*2fe0*/  BSSY B0, `(.L_x_57) ;  /* 0x0000025000007945 */ /* 0x000fd80003800000 */
[----:B------:R-:W-:Y:S05]  /*2ff0*/  @!P0 BRA `(.L_x_58) ;  /* 0x00000000008c8947 */ /* 0x000fea0003800000 */
[----:B------:R-:W-:-:S05]  /*3000*/  UMOV UR7, 0x10 ;  /* 0x0000001000077882 */ /* 0x000fca0000000000 */
[----:B------:R-:W-:Y:S04]  /*3010*/  DEPBAR.LE SB1, 0x36 ;  /* 0x00009d800000791a */ /* 0x000fe80000000000 */
[----:B------:R-:W1:Y:S02]  /*3020*/  UTCATOMSWS.2CTA.FIND_AND_SET.ALIGN UP1, UR7, UR7 ;  /* 0x00000007000775e3 */ /* 0x000e640008220800 */
[----:B-1----:R-:W-:Y:S01]  /*3030*/  MOV R10, UR7 ;  /* 0x00000007000a7c02 */ /* 0x002fe20008000f00 */
[----:B------:R-:W-:Y:S06]  /*3040*/  BRA.U UP1, `(.L_x_59) ;  /* 0x0000000101187547 */ /* 0x000fec000b800000 */
.L_x_60:
[----:B------:R-:W-:Y:S05]  /*3050*/  NANOSLEEP 0x64 ;  /* 0x000000640000795d */ /* 0x000fea0003800000 */
[----:B------:R-:W-:-:S05]  /*3060*/  UMOV UR7, 0x10 ;  /* 0x0000001000077882 */ /* 0x000fca0000000000 */
[----:B------:R-:W-:Y:S04]  /*3070*/  DEPBAR.LE SB1, 0x36 ;  /* 0x00009d800000791a */ /* 0x000fe80000000000 */
[----:B------:R-:W1:Y:S02]  /*3080*/  UTCATOMSWS.2CTA.FIND_AND_SET.ALIGN UP1, UR7, UR7 ;  /* 0x00000007000775e3 */ /* 0x000e640008220800 */
[----:B-1----:R-:W-:Y:S01]  /*3090*/  MOV R10, UR7 ;  /* 0x00000007000a7c02 */ /* 0x002fe20008000f00 */
[----:B------:R-:W-:Y:S05]  /*30a0*/  BRA.U !UP1, `(.L_x_60) ;  /* 0xfffffffd09e87547 */ /* 0x000fea000b83ffff */
.L_x_59:
[----:B------:R-:W1:Y:S01]  /*30b0*/  LDS R5, [UR6+0x10] ;  /* 0x00001006ff057984 */ /* 0x000e620008000800 */
[----:B------:R-:W-:Y:S01]  /*30c0*/  IMAD.U32 R3, RZ, RZ, UR37 ;  /* 0x00000025ff037e24 */ /* 0x000fe2000f8e00ff */
[----:B------:R-:W-:-:S03]  /*30d0*/  MOV R2, UR4 ;  /* 0x0000000400027c02 */ /* 0x000fc60008000f00 */
[----:B------:R-:W-:Y:S01]  /*30e0*/  VIADD R3, R3, 0x140 ;  /* 0x0000014003037836 */ /* 0x000fe20000000000 */
[----:B-1----:R-:W-:-:S04]  /*30f0*/  SHF.L.U32 R5, R5, 0x1f, RZ ;  /* 0x0000001f05057819 */ /* 0x002fc800000006ff */
[----:B------:R-:W1:Y:S02]  /*3100*/  SYNCS.PHASECHK.TRANS64.TRYWAIT P0, [UR6+0x8], R5 ;  /* 0x00000805ff0075a7 */ /* 0x000e640008001106 */
[----:B-1----:R-:W-:Y:S05]  /*3110*/  @P0 BRA `(.L_x_61) ;  /* 0x0000000000080947 */ /* 0x002fea0003800000 */
[----:B------:R-:W1:Y:S02]  /*3120*/  SYNCS.PHASECHK.TRANS64.TRYWAIT P0, [UR6+0x8], R5 ;  /* 0x00000805ff0075a7 */ /* 0x000e640008001106 */
[----:B-1----:R-:W-:Y:S05]  /*3130*/  @!P0 BRA `(.L_x_62) ;  /* 0x0000006c00548947 */ /* 0x002fea0003800000 */
.L_x_61:
[----:B-1----:R-:W-:Y:S01]  /*3140*/  HFMA2 R4, -RZ, RZ, 0, 5.9604644775390625e-08 ;  /* 0x00000001ff047431 */ /* 0x002fe200000001ff */
[----:B------:R-:W-:Y:S01]  /*3150*/  UPRMT UR7, UR4, 0x654, UR8 ;  /* 0x0000065404077896 */ /* 0x000fe20008000008 */
[----:B------:R-:W-:Y:S01]  /*3160*/  IMAD.MOV.U32 R7, RZ, RZ, 0xffff ;  /* 0x0000ffffff077424 */ /* 0x000fe200078e00ff */
[----:B------:R-:W-:Y:S01]  /*3170*/  PRMT R2, R2, 0x654, R3 ;  /* 0x0000065402027816 */ /* 0x000fe20000000003 */
[----:B------:R-:W-:Y:S02]  /*3180*/  IMAD.MOV.U32 R5, RZ, RZ, 0x4 ;  /* 0x00000004ff057424 */ /* 0x000fe400078e00ff */
[----:B------:R-:W-:Y:S01]  /*3190*/  IMAD.SHL.U32 R9, R10, 0x20, RZ ;  /* 0x000000200a097824 */ /* 0x000fe200078e00ff */
[----:B------:R-:W-:Y:S02]  /*31a0*/  MOV R3, UR7 ;  /* 0x0000000700037c02 */ /* 0x000fe40008000f00 */
[-C--:B------:R-:W-:Y:S01]  /*31b0*/  SHF.L.U32 R7, R7, R10.reuse, RZ ;  /* 0x0000000a07077219 */ /* 0x080fe200000006ff */
[----:B------:R1:W-:Y:S01]  /*31c0*/  SYNCS.ARRIVE.TRANS64.RED RZ, [UR7], R5 ;  /* 0x00000005ffff79a7 */ /* 0x0003e20008000407 */
[----:B------:R-:W-:Y:S01]  /*31d0*/  SHF.L.U32 R6, R4, R10, RZ ;  /* 0x0000000a04067219 */ /* 0x000fe200000006ff */
[----:B------:R1:W-:Y:S04]  /*31e0*/  STS [UR37+0x140], R9 ;  /* 0x00014009ff007988 */ /* 0x0003e80008000825 */
[----:B------:R1:W-:Y:S04]  /*31f0*/  STAS [R2.64], R10 ;  /* 0x0000000a02007dbd */ /* 0x0003e8000c0008ff */
[----:B------:R1:W-:Y:S04]  /*3200*/  ATOMS.OR RZ, [UR6+0x14], R7 ;  /* 0x00001407ffff798c */ /* 0x0003e8000b000006 */
[----:B------:R1:W-:Y:S04]  /*3210*/  ATOMS.OR RZ, [UR6+0x18], R6 ;  /* 0x00001806ffff798c */ /* 0x0003e8000b000006 */
[----:B------:R1:W-:Y:S02]  /*3220*/  ATOMS.XOR RZ, [UR6+0x10], R4 ;  /* 0x00001004ffff798c */ /* 0x0003e4000b800006 */
.L_x_58:
[----:B------:R-:W-:Y:S05]  /*3230*/  BSYNC B0 ;  /* 0x0000000000007941 */ /* 0x000fea0003800000 */
.L_x_57:
[----:B------:R-:W-:Y:S05]  /*3240*/  BRA.U UP0, `(.L_x_63) ;  /* 0x00000001006c7547 */ /* 0x000fea000b800000 */
[----:B------:R-:W-:-:S03]  /*3250*/  UMOV UR7, 0xffffffff ;  /* 0xffffffff00077882 */ /* 0x000fc60000000000 */
[----:B------:R-:W-:Y:S05]  /*3260*/  BRA.DIV UR7, `(.L_x_64) ;  /* 0x0000006e07207947 */ /* 0x000fea000b800000 */
[----:B------:R-:W-:-:S13]  /*3270*/  ELECT P6, URZ, PT ;  /* 0x0000000000ff782f */ /* 0x000fda00038c0000 */
.L_x_166:
[----:B------:R-:W-:Y:S05]  /*3280*/  @!P6 BRA `(.L_x_63) ;  /* 0x00000000005ce947 */ /* 0x000fea0003800000 */
[----:B-1----:R-:W1:Y:S02]  /*3290*/  LDS R3, [UR6+0x10] ;  /* 0x00001006ff037984 */ /* 0x002e640008000800 */
[----:B-1----:R-:W-:-:S04]  /*32a0*/  SHF.L.U32 R3, R3, 0x1f, RZ ;  /* 0x0000001f03037819 */ /* 0x002fc800000006ff */
[----:B------:R-:W1:Y:S02]  /*32b0*/  SYNCS.PHASECHK.TRANS64.TRYWAIT P0, [UR6+0x8], R3 ;  /* 0x00000803ff0075a7 */ /* 0x000e640008001106 */
[----:B-1----:R-:W-:Y:S05]  /*32c0*/  @P0 BRA `(.L_x_65) ;  /* 0x0000000000080947 */ /* 0x002fea0003800000 */
[----:B------:R-:W1:Y:S02]  /*32d0*/  SYNCS.PHASECHK.TRANS64.TRYWAIT P0, [UR6+0x8], R3 ;  /* 0x00000803ff0075a7 */ /* 0x000e640008001106 */
[----:B-1----:R-:W-:Y:S05]  /*32e0*/  @!P0 BRA `(.L_x_66) ;  /* 0x0000006c00208947 */ /* 0x002fea0003800000 */
.L_x_65:
[----:B------:R-:W2:Y:S01]  /*32f0*/  LDS R5, [UR37+0x140] ;  /* 0x00014025ff057984 */ /* 0x000ea20008000800 */
[----:B-1----:R-:W-:Y:S02]  /*3300*/  HFMA2 R2, -RZ, RZ, 0, 5.9604644775390625e-08 ;  /* 0x00000001ff027431 */ /* 0x002fe400000001ff */
[----:B------:R-:W-:Y:S01]  /*3310*/  IMAD.MOV.U32 R3, RZ, RZ, 0xffff ;  /* 0x0000ffffff037424 */ /* 0x000fe200078e00ff */
[----:B------:R-:W-:Y:S01]  /*3320*/  UPRMT UR7, UR4, 0x654, UR8 ;  /* 0x0000065404077896 */ /* 0x000fe20008000008 */
[----:B--2---:R-:W-:-:S03]  /*3330*/  IMAD.SHL.U32 R4, R5, 0x20, RZ ;  /* 0x0000002005047824 */ /* 0x004fc600078e00ff */
[-C--:B------:R-:W-:Y:S02]  /*3340*/  SHF.L.U32 R3, R3, R5.reuse, RZ ;  /* 0x0000000503037219 */ /* 0x080fe400000006ff */
[----:B------:R-:W-:Y:S01]  /*3350*/  SHF.L.U32 R5, R2, R5, RZ ;  /* 0x0000000502057219 */ /* 0x000fe200000006ff */
[----:B------:R2:W-:Y:S04]  /*3360*/  STS [UR37+0x140], R4 ;  /* 0x00014004ff007988 */ /* 0x0005e80008000825 */
[----:B------:R2:W-:Y:S04]  /*3370*/  ATOMS.OR RZ, [UR6+0x14], R3 ;  /* 0x00001403ffff798c */ /* 0x0005e8000b000006 */
[----:B------:R2:W-:Y:S01]  /*3380*/  ATOMS.OR RZ, [UR6+0x18], R5 ;  /* 0x00001805ffff798c */ /* 0x0005e2000b000006 */
[----:B------:R-:W-:Y:S03]  /*3390*/  SYNCS.ARRIVE.TRANS64.RED.A1T0 RZ, [UR7], RZ ;  /* 0x000000ffffff79a7 */ /* 0x000fe60008100407 */
[----:B------:R2:W-:Y:S01]  /*33a0*/  ATOMS.XOR RZ, [UR6+0x10], R2 ;  /* 0x00001002ffff798c */ /* 0x0005e2000b800006 */
[----:B------:R-:W-:Y:S05]  /*33b0*/  BRA `(.L_x_63) ;  /* 0x0000000000107947 */ /* 0x000fea0003800000 */
.L_x_56:
[----:B------:R-:W-:-:S05]  /*33c0*/  MOV R2, 0xffffffff ;  /* 0xffffffff00027802 */ /* 0x000fca0000000f00 */
[----:B------:R1:W-:Y:S02]  /*33d0*/  STS [UR37+0x140], R2 ;  /* 0x00014002ff007988 */ /* 0x0003e40008000825 */
[----:B-1----:R-:W-:Y:S02]  /*33e0*/  MOV R2, 0x3400 ;  /* 0x0000340000027802 */ /* 0x002fe40000000f00 */
[----:B-----5:R-:W-:Y:S05]  /*33f0*/  CALL.REL.NOINC `($__internal_1_$__cuda_sm10x_tcgen05_guardrail_trap_phase_invalid_during_alloc) ;  /* 0x0000007000f47944 */ /* 0x020fea0003c00000 */
.L_x_63:
[----:B------:R-:W-:Y:S05]  /*3400*/  WARPSYNC.ALL ;  /* 0x0000000000007948 */ /* 0x000fea0003800000 */
[----:B------:R-:W3:Y:S01]  /*3410*/  S2UR UR7, SR_CgaCtaId ;  /* 0x00000000000779c3 */ /* 0x000ee20000008800 */
[----:B------:R-:W-:Y:S01]  /*3420*/  UMOV UR6, 0x400 ;  /* 0x0000040000067882 */ /* 0x000fe20000000000 */
[----:B------:R-:W-:-:S06]  /*3430*/  NOP ;  /* 0x0000000000007918 */ /* 0x000fcc0000000000 */
[----:B------:R-:W-:Y:S06]  /*3440*/  BAR.ARV 0x6, 0xa0 ;  /* 0x0182800000007b1d */ /* 0x000fec0000002000 */
[----:B------:R-:W4:Y:S01]  /*3450*/  LDCU UR8, c[0x0][0x38c] ;  /* 0x00007180ff0877ac */ /* 0x000f220008000800 */
[----:B------:R-:W-:Y:S01]  /*3460*/  LOP3.LUT R0, R0, 0xffff, RZ, 0xc0, !PT ;  /* 0x0000ffff00007812 */ /* 0x000fe200078ec0ff */
[----:B-1----:R-:W-:Y:S01]  /*3470*/  IMAD.MOV.U32 R9, RZ, RZ, 0x1 ;  /* 0x00000001ff097424 */ /* 0x002fe200078e00ff */
[----:B------:R-:W-:Y:S01]  /*3480*/  LOP3.LUT R8, R8, 0xffff, RZ, 0xc0, !PT ;  /* 0x0000ffff08087812 */ /* 0x000fe200078ec0ff */
[----:B------:R-:W-:Y:S01]  /*3490*/  UMOV UR19, URZ ;  /* 0x000000ff00137c82 */ /* 0x000fe20008000000 */
[----:B------:R-:W-:Y:S01]  /*34a0*/  R2UR UR10, R0 ;  /* 0x00000000000a72ca */ /* 0x000fe200000e0000 */
[----:B------:R-:W-:Y:S01]  /*34b0*/  UMOV UR18, URZ ;  /* 0x000000ff00127c82 */ /* 0x000fe20008000000 */
[----:B------:R-:W-:Y:S01]  /*34c0*/  R2UR UR11, R8 ;  /* 0x00000000080b72ca */ /* 0x000fe200000e0000 */
[----:B------:R-:W-:Y:S01]  /*34d0*/  IMAD.MOV.U32 R8, RZ, RZ, RZ ;  /* 0x000000ffff087224 */ /* 0x000fe200078e00ff */
[----:B------:R-:W-:Y:S01]  /*34e0*/  UMOV UR17, URZ ;  /* 0x000000ff00117c82 */ /* 0x000fe20008000000 */
[----:B---3--:R-:W-:-:S02]  /*34f0*/  ULEA UR7, UR7, UR6, 0x18 ;  /* 0x0000000607077291 */ /* 0x008fc4000f8ec0ff */
[----:B------:R-:W-:Y:S02]  /*3500*/  UISETP.NE.AND UP2, UPT, UR5, URZ, UPT ;  /* 0x000000ff0500728c */ /* 0x000fe4000bf45270 */
[----:B------:R-:W-:Y:S02]  /*3510*/  UIADD3 UR12, UPT, UPT, UR7, 0x8400, URZ ;  /* 0x00008400070c7890 */ /* 0x000fe4000fffe0ff */
[----:B------:R-:W-:Y:S02]  /*3520*/  UIADD3 UR13, UPT, UPT, UR7, 0x18400, URZ ;  /* 0x00018400070d7890 */ /* 0x000fe4000fffe0ff */
[----:B----4-:R-:W-:Y:S01]  /*3530*/  UIADD3 UR8, UPT, UPT, UR8, 0x7f, URZ ;  /* 0x0000007f08087890 */ /* 0x010fe2000fffe0ff */
[----:B--2---:R-:W1:Y:S01]  /*3540*/  LDS R2, [UR7+0x140] ;  /* 0x00014007ff027984 */ /* 0x004e620008000800 */
[----:B------:R-:W-:Y:S02]  /*3550*/  USHF.R.U32.HI UR12, URZ, 0x4, UR12 ;  /* 0x00000004ff0c7899 */ /* 0x000fe4000801160c */
[----:B------:R-:W-:-:S02]  /*3560*/  USHF.R.S32.HI UR6, URZ, 0x1f, UR8 ;  /* 0x0000001fff067899 */ /* 0x000fc40008011408 */
[----:B------:R-:W-:Y:S02]  /*3570*/  USHF.R.U32.HI UR13, URZ, 0x4, UR13 ;  /* 0x00000004ff0d7899 */ /* 0x000fe4000801160d */
[----:B------:R-:W-:Y:S02]  /*3580*/  ULEA.HI UR6, UR6, UR8, URZ, 0x7 ;  /* 0x0000000806067291 */ /* 0x000fe4000f8f38ff */
[----:B------:R-:W-:Y:S02]  /*3590*/  ULOP3.LUT UR12, UR12, 0x3fff, URZ, 0xc0, !UPT ;  /* 0x00003fff0c0c7892 */ /* 0x000fe4000f8ec0ff */
[----:B------:R-:W-:Y:S02]  /*35a0*/  USHF.R.S32.HI UR6, URZ, 0x7, UR6 ;  /* 0x00000007ff067899 */ /* 0x000fe40008011406 */
[----:B------:R-:W-:Y:S02]  /*35b0*/  ULOP3.LUT UR13, UR13, 0x3fff, URZ, 0xc0, !UPT ;  /* 0x00003fff0d0d7892 */ /* 0x000fe4000f8ec0ff */
[----:B------:R-:W-:Y:S01]  /*35c0*/  UISETP.LT.AND UP0, UPT, UR6, 0x1, UPT ;  /* 0x000000010600788c */ /* 0x000fe2000bf01270 */
[----:B------:R-:W-:Y:S01]  /*35d0*/  UMOV UR36, 0x0 ;  /* 0x0000000000247882 */ /* 0x000fe20000000000 */
        /* <DEDUP_REMOVED lines=9> */
[----:B------:R-:W-:-:S02]  /*3670*/  ULOP3.LUT UR12, UR12, 0x10000, URZ, 0xfc, !UPT ;  /* 0x000100000c0c7892 */ /* 0x000fc4000f8efcff */
[----:B------:R-:W-:Y:S02]  /*3680*/  ULOP3.LUT UR13, UR13, 0x10000, URZ, 0xfc, !UPT ;  /* 0x000100000d0d7892 */ /* 0x000fe4000f8efcff */
[----:B------:R-:W-:Y:S01]  /*3690*/  USEL UR20, UR6, 0x1, !UP0 ;  /* 0x0000000106147887 */ /* 0x000fe2000c000000 */
[----:B------:R-:W-:Y:S01]  /*36a0*/  UMOV UR26, 0x0 ;  /* 0x00000000001a7882 */ /* 0x000fe20000000000 */
[----:B------:R-:W-:Y:S01]  /*36b0*/  UMOV UR27, 0x8400490 ;  /* 0x08400490001b7882 */ /* 0x000fe20000000000 */
[----:B------:R-:W-:Y:S01]  /*36c0*/  UMOV UR24, 0x0 ;  /* 0x0000000000187882 */ /* 0x000fe20000000000 */
[----:B------:R-:W-:Y:S01]  /*36d0*/  UMOV UR25, 0x8400490 ;  /* 0x0840049000197882 */ /* 0x000fe20000000000 */
[----:B------:R-:W-:Y:S01]  /*36e0*/  UMOV UR22, 0x0 ;  /* 0x0000000000167882 */ /* 0x000fe20000000000 */
[----:B------:R-:W-:Y:S01]  /*36f0*/  UMOV UR23, 0x8400490 ;  /* 0x0840049000177882 */ /* 0x000fe20000000000 */
[----:B-1----:R-:W-:Y:S02]  /*3700*/  R2UR UR21, R2 ;  /* 0x00000000021572ca */ /* 0x002fe400000e0000 */
[----:B------:R-:W-:-:S13]  /*3710*/  CS2R R2, SRZ ;  /* 0x0000000000027805 */ /* 0x000fda000001ff00 */
.L_x_74:
[C---:B------:R-:W-:Y:S02]  /*3720*/  LEA R0, R8.reuse, UR7, 0x3 ;  /* 0x0000000708007c11 */ /* 0x040fe4000f8e18ff */
[----:B------:R-:W-:Y:S02]  /*3730*/  SHF.L.U32 R4, R3, 0x1f, RZ ;  /* 0x0000001f03047819 */ /* 0x000fe400000006ff */
[----:B------:R-:W-:Y:S02]  /*3740*/  LEA R5, R8, UR7, 0x4 ;  /* 0x0000000708057c11 */ /* 0x000fe4000f8e20ff */
[----:B------:R-:W1:Y:S02]  /*3750*/  SYNCS.PHASECHK.TRANS64.TRYWAIT P0, [R0+URZ+0x90], R4 ;  /* 0x00009004000075a7 */ /* 0x000e6400080011ff */
[----:B-1-3--:R-:W-:Y:S05]  /*3760*/  @!P0 BRA `(.L_x_67) ;  /* 0x0000006800188947 */ /* 0x00afea0003800000 */
.L_x_167:
[----:B-1----:R-:W1:Y:S01]  /*3770*/  LDS.128 R4, [R5+0x120] ;  /* 0x0001200005047984 */ /* 0x002e620000000c00 */
[----:B------:R-:W-:Y:S02]  /*3780*/  VIADD R0, R0, 0xa0 ;  /* 0x000000a000007836 */ /* 0x000fe40000000000 */
[----:B------:R-:W-:Y:S01]  /*3790*/  VIADD R8, R8, 0x1 ;  /* 0x0000000108087836 */ /* 0x000fe20000000000 */
[----:B------:R-:W-:Y:S01]  /*37a0*/  @!PT LDS RZ, [RZ] ;  /* 0x00000000fffff984 */ /* 0x000fe20000000800 */
[----:B------:R-:W-:Y:S01]  /*37b0*/  @!PT LDS RZ, [RZ] ;  /* 0x00000000fffff984 */ /* 0x000fe20000000800 */
[----:B------:R-:W-:Y:S01]  /*37c0*/  @!PT LDS RZ, [RZ] ;  /* 0x00000000fffff984 */ /* 0x000fe20000000800 */
[----:B------:R-:W-:Y:S01]  /*37d0*/  @!PT LDS RZ, [RZ] ;  /* 0x00000000fffff984 */ /* 0x000fe20000000800 */
[----:B------:R2:W-:Y:S06]  /*37e0*/  MEMBAR.ALL.CTA ;  /* 0x0000000000007992 */ /* 0x0005ec0000008000 */
[----:B--2---:R-:W2:Y:S01]  /*37f0*/  FENCE.VIEW.ASYNC.S ;  /* 0x00000000000073c6 */ /* 0x004ea20000000000 */
[----:B------:R-:W-:-:S04]  /*3800*/  PRMT R0, RZ, 0x654, R0 ;  /* 0x00000654ff007816 */ /* 0x000fc80000000000 */
[----:B--2---:R2:W-:Y:S01]  /*3810*/  SYNCS.ARRIVE.TRANS64.RED.A1T0 RZ, [R0+URZ], RZ ;  /* 0x000000ff00ff79a7 */ /* 0x0045e200081004ff */
[----:B-1----:R-:W-:Y:S01]  /*3820*/  LOP3.LUT P1, RZ, R6, 0x1, RZ, 0xc0, !PT ;  /* 0x0000000106ff7812 */ /* 0x002fe2000782c0ff */
[----:B--2---:R-:W-:-:S12]  /*3830*/  BRA.U UP2, `(.L_x_68) ;  /* 0x0000000502587547 */ /* 0x004fd8000b800000 */
[----:B------:R-:W1:Y:S01]  /*3840*/  LDCU UR8, c[0x0][0x38c] ;  /* 0x00007180ff0877ac */ /* 0x000e620008000800 */
[----:B------:R-:W-:Y:S02]  /*3850*/  PLOP3.LUT P2, PT, PT, PT, PT, 0x80, 0x8 ;  /* 0x000000000008781c */ /* 0x000fe40003f4f070 */
[----:B------:R-:W-:Y:S01]  /*3860*/  SHF.L.U32 R4, R9, 0x1f, RZ ;  /* 0x0000001f09047819 */ /* 0x000fe200000006ff */
[----:B-1----:R-:W-:Y:S02]  /*3870*/  UISETP.GE.AND UP0, UPT, UR8, 0x1, UPT ;  /* 0x000000010800788c */ /* 0x002fe4000bf06270 */
[----:B------:R-:W-:-:S04]  /*3880*/  ULEA UR8, UR19, UR7, 0x3 ;  /* 0x0000000713087291 */ /* 0x000fc8000f8e18ff */
[----:B------:R-:W-:-:S05]  /*3890*/  PLOP3.LUT P0, PT, PT, PT, UP0, 0x80, 0x8 ;  /* 0x000000000008781c */ /* 0x000fca0003f0f008 */
[----:B------:R-:W-:-:S08]  /*38a0*/  @UP0 ULEA UR9, UR18, UR7, 0x3 ;  /* 0x0000000712090291 */ /* 0x000fd0000f8e18ff */
[----:B------:R-:W-:-:S04]  /*38b0*/  @P0 SHF.L.U32 R0, R2, 0x1f, RZ ;  /* 0x0000001f02000819 */ /* 0x000fc800000006ff */
[----:B------:R1:W2:Y:S01]  /*38c0*/  @P0 SYNCS.PHASECHK.TRANS64.TRYWAIT P2, [UR9], R0 ;  /* 0x00000000ff0005a7 */ /* 0x0002a20008041109 */
[----:B------:R-:W-:Y:S01]  /*38d0*/  ULEA UR9, UR19, UR21, 0x7 ;  /* 0x0000001513097291 */ /* 0x000fe2000f8e38ff */
[----:B------:R-:W3:Y:S02]  /*38e0*/  SYNCS.PHASECHK.TRANS64.TRYWAIT P0, [UR8+0xd0], R4 ;  /* 0x0000d004ff0075a7 */ /* 0x000ee40008001108 */
[----:B-123--:R-:W-:Y:S09]  /*38f0*/  @!P0 BRA `(.L_x_69) ;  /* 0x0000006400c88947 */ /* 0x00eff20003800000 */
.L_x_169:
[----:B------:R-:W-:Y:S01]  /*3900*/  UMOV UR16, UR17 ;  /* 0x0000001100107c82 */ /* 0x000fe20008000000 */
[----:B------:R-:W-:Y:S05]  /*3910*/  BRA.U !UP0, `(.L_x_70) ;  /* 0x0000000508107547 */ /* 0x000fea000b800000 */
[----:B------:R-:W-:Y:S02]  /*3920*/  UIADD3 UR16, UPT, UPT, UR20, UR17, URZ ;  /* 0x0000001114107290 */ /* 0x000fe4000fffe0ff */
[----:B------:R-:W-:Y:S01]  /*3930*/  UPLOP3.LUT UP3, UPT, UPT, UPT, UPT, 0x40, 0x4 ;  /* 0x000000000004789c */ /* 0x000fe20003f6e870 */
[----:B------:R-:W-:Y:S01]  /*3940*/  UMOV UR15, UR6 ;  /* 0x00000006000f7c82 */ /* 0x000fe20008000000 */
[----:B------:R-:W-:-:S09]  /*3950*/  UMOV UR58, UR18 ;  /* 0x00000012003a7c82 */ /* 0x000fd20008000000 */
.L_x_73:
[----:B--2---:R-:W-:Y:S01]  /*3960*/  ULEA UR14, UR58, UR7, 0x3 ;  /* 0x000000073a0e7291 */ /* 0x004fe2000f8e18ff */
[----:B---3--:R-:W-:Y:S11]  /*3970*/  @P2 BRA `(.L_x_71) ;  /* 0x00000000000c2947 */ /* 0x008ff60003800000 */
[----:B-1----:R-:W-:Y:S04]  /*3980*/  SHF.L.U32 R4, R2, 0x1f, RZ ;  /* 0x0000001f02047819 */ /* 0x002fe800000006ff */
[----:B------:R-:W1:Y:S02]  /*3990*/  SYNCS.PHASECHK.TRANS64.TRYWAIT P0, [UR14], R4 ;  /* 0x00000004ff0075a7 */ /* 0x000e64000800110e */
[----:B-1----:R-:W-:Y:S05]  /*39a0*/  @!P0 BRA `(.L_x_72) ;  /* 0x0000006400b48947 */ /* 0x002fea0003800000 */
.L_x_71:
[----:B------:R-:W-:Y:S01]  /*39b0*/  UISETP.NE.AND UP0, UPT, UR15, 0x1, UPT ;  /* 0x000000010f00788c */ /* 0x000fe2000bf05270 */
[----:B------:R-:W-:Y:S01]  /*39c0*/  PLOP3.LUT P2, PT, PT, PT, PT, 0x80, 0x8 ;  /* 0x000000000008781c */ /* 0x000fe20003f4f070 */
[----:B------:R-:W-:Y:S02]  /*39d0*/  UIADD3 UR18, UPT, UPT, UR58, 0x1, URZ ;  /* 0x000000013a127890 */ /* 0x000fe4000fffe0ff */
[----:B------:R-:W-:Y:S02]  /*39e0*/  ULEA UR68, UR58, UR13, 0xb ;  /* 0x0000000d3a447291 */ /* 0x000fe4000f8e58ff */
[----:B------:R-:W-:Y:S01]  /*39f0*/  UISETP.NE.AND UP1, UPT, UR18, 0x4, UPT ;  /* 0x000000041200788c */ /* 0x000fe2000bf25270 */
[----:B------:R-:W-:Y:S01]  /*3a00*/  PLOP3.LUT P0, PT, PT, PT, UP0, 0x80, 0x8 ;  /* 0x000000000008781c */ /* 0x000fe20003f0f008 */
[----:B------:R-:W-:Y:S02]  /*3a10*/  ULEA UR66, UR58, UR12, 0xa ;  /* 0x0000000c3a427291 */ /* 0x000fe4000f8e50ff */
[----:B------:R-:W-:Y:S02]  /*3a20*/  USEL UR39, URZ, 0x1, UP1 ;  /* 0x00000001ff277887 */ /* 0x000fe40008800000 */
[----:B------:R-:W-:Y:S02]  /*3a30*/  USEL UR18, UR18, URZ, UP1 ;  /* 0x000000ff12127287 */ /* 0x000fe40008800000 */
[----:B------:R-:W-:Y:S02]  /*3a40*/  UIADD3 UR64, UPT, UPT, UR68, 0x2, URZ ;  /* 0x0000000244407890 */ /* 0x000fe4000fffe0ff */
[----:B------:R-:W-:Y:S01]  /*3a50*/  @UP0 ULEA UR38, UR18, UR7, 0x3 ;  /* 0x0000000712260291 */ /* 0x000fe2000f8e18ff */
[----:B------:R-:W-:Y:S01]  /*3a60*/  LOP3.LUT R2, R2, UR39, RZ, 0x3c, !PT ;  /* 0x0000002702027c12 */ /* 0x000fe2000f8e3cff */
[----:B------:R-:W-:Y:S02]  /*3a70*/  UIADD3 UR62, UPT, UPT, UR66, 0x2, URZ ;  /* 0x00000002423e7890 */ /* 0x000fe4000fffe0ff */
[----:B------:R-:W-:Y:S01]  /*3a80*/  UIADD3 UR60, UPT, UPT, UR68, 0x4, URZ ;  /* 0x00000004443c7890 */ /* 0x000fe2000fffe0ff */
[----:B-1----:R-:W-:Y:S01]  /*3a90*/  @P0 SHF.L.U32 R0, R2, 0x1f, RZ ;  /* 0x0000001f02000819 */ /* 0x002fe200000006ff */
[----:B------:R-:W-:Y:S02]  /*3aa0*/  UIADD3 UR58, UPT, UPT, UR66, 0x4, URZ ;  /* 0x00000004423a7890 */ /* 0x000fe4000fffe0ff */
[----:B------:R-:W-:Y:S01]  /*3ab0*/  UIADD3 UR56, UPT, UPT, UR68, 0x6, URZ ;  /* 0x0000000644387890 */ /* 0x000fe2000fffe0ff */
[----:B------:R2:W3:Y:S01]  /*3ac0*/  @P0 SYNCS.PHASECHK.TRANS64.TRYWAIT P2, [UR38], R0 ;  /* 0x00000000ff0005a7 */ /* 0x0004e20008041126 */
[----:B------:R-:W-:Y:S02]  /*3ad0*/  UIADD3 UR54, UPT, UPT, UR66, 0x6, URZ ;  /* 0x0000000642367890 */ /* 0x000fe4000fffe0ff */
        /* <DEDUP_REMOVED lines=10> */
[----:B------:R-:W-:Y:S02]  /*3b80*/  UIADD3 UR15, UPT, UPT, UR15, -0x1, URZ ;  /* 0xffffffff0f0f7890 */ /* 0x000fe4000fffe0ff */
[----:B------:R-:W-:Y:S01]  /*3b90*/  UISETP.NE.AND UP0, UPT, UR17, UR16, UPT ;  /* 0x000000101100728c */ /* 0x000fe2000bf05270 */
[----:B------:R-:W-:Y:S01]  /*3ba0*/  UMOV UR69, 0x40004040 ;  /* 0x4000404000457882 */ /* 0x000fe20000000000 */
[----:B------:R-:W-:Y:S01]  /*3bb0*/  UMOV UR67, 0x40004040 ;  /* 0x4000404000437882 */ /* 0x000fe20000000000 */
[----:B------:R-:W-:Y:S01]  /*3bc0*/  UMOV UR65, 0x40004040 ;  /* 0x4000404000417882 */ /* 0x000fe20000000000 */
[----:B------:R-:W-:Y:S01]  /*3bd0*/  UTCHMMA.2CTA gdesc[UR66], gdesc[UR68], tmem[UR9], tmem[UR36], idesc[UR37], UP3 ;  /* 0x00ff2444420075ea */ /* 0x000fe20009a00009 */
[----:B------:R-:W-:Y:S01]  /*3be0*/  UPLOP3.LUT UP3, UPT, UPT, UPT, UPT, 0x80, 0x8 ;  /* 0x000000000008789c */ /* 0x000fe20003f6f070 */
[----:B------:R-:W-:Y:S01]  /*3bf0*/  UMOV UR63, 0x40004040 ;  /* 0x40004040003f7882 */ /* 0x000fe20000000000 */
[----:B------:R-:W-:Y:S01]  /*3c00*/  UMOV UR61, 0x40004040 ;  /* 0x40004040003d7882 */ /* 0x000fe20000000000 */
[----:B------:R-:W-:Y:S01]  /*3c10*/  UTCHMMA.2CTA gdesc[UR62], gdesc[UR64], tmem[UR9], tmem[UR34], idesc[UR35], UPT ;  /* 0x00ff22403e0075ea */ /* 0x000fe2000ba00009 */
[----:B------:R-:W-:Y:S01]  /*3c20*/  UMOV UR59, 0x40004040 ;  /* 0x40004040003b7882 */ /* 0x000fe20000000000 */
[----:B------:R-:W-:Y:S01]  /*3c30*/  UMOV UR57, 0x40004040 ;  /* 0x4000404000397882 */ /* 0x000fe20000000000 */
[----:B------:R1:W-:Y:S01]  /*3c40*/  UTCHMMA.2CTA gdesc[UR58], gdesc[UR60], tmem[UR9], tmem[UR32], idesc[UR33], UPT ;  /* 0x00ff203c3a0075ea */ /* 0x0003e2000ba00009 */
        /* <DEDUP_REMOVED lines=11> */
[----:B------:R-:W-:Y:S01]  /*3d00*/  UMOV UR39, 0x40004040 ;  /* 0x4000404000277882 */ /* 0x000fe20000000000 */
[----:B------:R2:W-:Y:S01]  /*3d10*/  UTCHMMA.2CTA gdesc[UR42], gdesc[UR44], tmem[UR9], tmem[UR24], idesc[UR25], UPT ;  /* 0x00ff182c2a0075ea */ /* 0x0005e2000ba00009 */
[----:B------:R2:W-:Y:S01]  /*3d20*/  UTCHMMA.2CTA gdesc[UR38], gdesc[UR40], tmem[UR9], tmem[UR22], idesc[UR23], UPT ;  /* 0x00ff1628260075ea */ /* 0x0005e2000ba00009 */
[----:B------:R2:W-:Y:S01]  /*3d30*/  UTCBAR.2CTA.MULTICAST [UR14], URZ, UR11 ;  /* 0x000000ff0e0073e9 */ /* 0x0005e2000820080b */
[----:B-1----:R-:W-:Y:S01]  /*3d40*/  UMOV UR58, UR18 ;  /* 0x00000012003a7c82 */ /* 0x002fe20008000000 */
[----:B------:R-:W-:Y:S05]  /*3d50*/  BRA.U UP0, `(.L_x_73) ;  /* 0xfffffffd00007547 */ /* 0x000fea000b83ffff */
.L_x_70:
[----:B------:R-:W-:Y:S01]  /*3d60*/  UIADD3 UR8, UPT, UPT, UR8, 0xb0, URZ ;  /* 0x000000b008087890 */ /* 0x000fe2000fffe0ff */
[----:B------:R-:W-:-:S08]  /*3d70*/  UMOV UR17, UR16 ;  /* 0x0000001000117c82 */ /* 0x000fd00008000000 */
[----:B------:R4:W-:Y:S01]  /*3d80*/  UTCBAR.2CTA.MULTICAST [UR8], URZ, UR10 ;  /* 0x000000ff080073e9 */ /* 0x0009e2000820080a */
[----:B------:R-:W-:Y:S02]  /*3d90*/  NOP ;  /* 0x0000000000007918 */ /* 0x000fe40000000000 */
.L_x_68:
[----:B------:R-:W-:Y:S01]  /*3da0*/  UIADD3 UR19, UPT, UPT, UR19, 0x1, URZ ;  /* 0x0000000113137890 */ /* 0x000fe2000fffe0ff */
[----:B------:R-:W-:-:S03]  /*3db0*/  ISETP.NE.AND P0, PT, R8, 0x2, PT ;  /* 0x000000020800780c */ /* 0x000fc60003f05270 */
[----:B------:R-:W-:Y:S01]  /*3dc0*/  UISETP.NE.AND UP0, UPT, UR19, 0x4, UPT ;  /* 0x000000041300788c */ /* 0x000fe2000bf05270 */
[----:B-12---:R-:W-:Y:S02]  /*3dd0*/  SEL R0, RZ, 0x1, P0 ;  /* 0x00000001ff007807 */ /* 0x006fe40000000000 */
[----:B------:R-:W-:Y:S01]  /*3de0*/  SEL R8, R8, RZ, P0 ;  /* 0x000000ff08087207 */ /* 0x000fe20000000000 */
[----:B----4-:R-:W-:Y:S01]  /*3df0*/  USEL UR8, URZ, 0x1, UP0 ;  /* 0x00000001ff087887 */ /* 0x010fe20008000000 */
[----:B------:R-:W-:Y:S01]  /*3e00*/  LOP3.LUT R3, R3, R0, RZ, 0x3c, !PT ;  /* 0x0000000003037212 */ /* 0x000fe200078e3cff */
[----:B------:R-:W-:-:S04]  /*3e10*/  USEL UR19, UR19, URZ, UP0 ;  /* 0x000000ff13137287 */ /* 0x000fc80008000000 */
[----:B------:R-:W-:Y:S01]  /*3e20*/  LOP3.LUT R9, R9, UR8, RZ, 0x3c, !PT ;  /* 0x0000000809097c12 */ /* 0x000fe2000f8e3cff */
[----:B------:R-:W-:Y:S07]  /*3e30*/  @P1 BRA `(.L_x_74) ;  /* 0xfffffff800381947 */ /* 0x000fee000383ffff */
[----:B------:R-:W1:Y:S01]  /*3e40*/  S2UR UR6, SR_CgaCtaId ;  /* 0x00000000000679c3 */ /* 0x000e620000008800 */
[----:B------:R-:W-:Y:S01]  /*3e50*/  ELECT P0, URZ, PT ;  /* 0x0000000000ff782f */ /* 0x000fe20003800000 */
[----:B------:R-:W-:Y:S01]  /*3e60*/  HFMA2 R0, -RZ, RZ, 0, 5.9604644775390625e-08 ;  /* 0x00000001ff007431 */ /* 0x000fe200000001ff */
[----:B------:R-:W-:-:S05]  /*3e70*/  UMOV UR8, 0x40 ;  /* 0x0000004000087882 */ /* 0x000fca0000000000 */
[----:B------:R-:W-:Y:S01]  /*3e80*/  UVIRTCOUNT.DEALLOC.SMPOOL 0x80 ;  /* 0x000000800000784c */ /* 0x000fe20000000000 */
[----:B------:R-:W-:Y:S02]  /*3e90*/  UISETP.NE.AND UP0, UPT, UR5, URZ, UPT ;  /* 0x000000ff0500728c */ /* 0x000fe4000bf05270 */
[----:B-1----:R-:W-:-:S09]  /*3ea0*/  ULEA UR6, UR6, UR8, 0x18 ;  /* 0x0000000806067291 */ /* 0x002fd2000f8ec0ff */
[----:B------:R1:W-:Y:S01]  /*3eb0*/  @P0 STS.U8 [UR6+0x1c], R0 ;  /* 0x00001c00ff000988 */ /* 0x0003e20008000006 */
[----:B------:R-:W-:Y:S05]  /*3ec0*/  BRA.U UP0, `(.L_x_75) ;  /* 0x0000000100a07547 */ /* 0x000fea000b800000 */
[----:B------:R-:W-:Y:S01]  /*3ed0*/  UIADD3 UR5, UPT, UPT, UR7, 0xd0, URZ ;  /* 0x000000d007057890 */ /* 0x000fe2000fffe0ff */
[----:B------:R-:W-:-:S03]  /*3ee0*/  SHF.L.U32 R2, R9, 0x1f, RZ ;  /* 0x0000001f09027819 */ /* 0x000fc600000006ff */
[----:B------:R-:W-:-:S09]  /*3ef0*/  ULEA UR8, UR19, UR5, 0x3 ;  /* 0x0000000513087291 */ /* 0x000fd2000f8e18ff */
[----:B------:R-:W2:Y:S02]  /*3f00*/  SYNCS.PHASECHK.TRANS64.TRYWAIT P0, [UR8], R2 ;  /* 0x00000002ff0075a7 */ /* 0x000ea40008001108 */
[----:B--2---:R-:W-:Y:S05]  /*3f10*/  @!P0 BRA `(.L_x_76) ;  /* 0x0000006000708947 */ /* 0x004fea0003800000 */
.L_x_172:
        /* <DEDUP_REMOVED lines=9> */
.L_x_174:
        /* <DEDUP_REMOVED lines=9> */
.L_x_176:
[----:B------:R-:W-:-:S04]  /*4040*/  UIADD3 UR9, UPT, UPT, UR9, 0x1, URZ ;  /* 0x0000000109097890 */ /* 0x000fc8000fffe0ff */
[----:B------:R-:W-:-:S04]  /*4050*/  UISETP.NE.AND UP1, UPT, UR9, 0x4, UPT ;  /* 0x000000040900788c */ /* 0x000fc8000bf25270 */
[----:B------:R-:W-:Y:S02]  /*4060*/  USEL UR8, URZ, 0x1, UP1 ;  /* 0x00000001ff087887 */ /* 0x000fe40008800000 */
[----:B------:R-:W-:-:S04]  /*4070*/  USEL UR9, UR9, URZ, UP1 ;  /* 0x000000ff09097287 */ /* 0x000fc80008800000 */
[----:B------:R-:W-:Y:S01]  /*4080*/  ULEA UR9, UR9, UR5, 0x3 ;  /* 0x0000000509097291 */ /* 0x000fe2000f8e18ff */
[----:B------:R-:W-:-:S04]  /*4090*/  LOP3.LUT R2, R2, UR8, RZ, 0x3c, !PT ;  /* 0x0000000802027c12 */ /* 0x000fc8000f8e3cff */
[----:B------:R-:W-:Y:S01]  /*40a0*/  SHF.L.U32 R2, R2, 0x1f, RZ ;  /* 0x0000001f02027819 */ /* 0x000fe200000006ff */
[----:B-1----:R-:W-:-:S04]  /*40b0*/  IMAD.U32 R0, RZ, RZ, UR9 ;  /* 0x00000009ff007e24 */ /* 0x002fc8000f8e00ff */
[----:B------:R1:W2:Y:S03]  /*40c0*/  SYNCS.PHASECHK.TRANS64.TRYWAIT P0, [R0+URZ], R2 ;  /* 0x00000002000075a7 */ /* 0x0002a600080011ff */
[----:B--2---:R-:W-:Y:S05]  /*40d0*/  @!P0 NANOSLEEP.SYNCS 0x989680 ;  /* 0x009896800000895d */ /* 0x004fea0003900000 */
[----:B------:R-:W2:Y:S02]  /*40e0*/  @!P0 SYNCS.PHASECHK.TRANS64 P0, [R0+URZ], R2 ;  /* 0x00000002000085a7 */ /* 0x000ea400080010ff */
[----:B--2---:R-:W-:Y:S05]  /*40f0*/  @P0 BRA `(.L_x_79) ;  /* 0x0000000000200947 */ /* 0x004fea0003800000 */
.L_x_80:
[----:B--2---:R2:W4:Y:S02]  /*4100*/  SYNCS.PHASECHK.TRANS64.TRYWAIT P0, [R0+URZ], R2 ;  /* 0x00000002000075a7 */ /* 0x00452400080011ff */
[----:B----4-:R-:W-:Y:S05]  /*4110*/  @!P0 NANOSLEEP.SYNCS 0x989680 ;  /* 0x009896800000895d */ /* 0x010fea0003900000 */
[----:B------:R-:W4:Y:S02]  /*4120*/  @!P0 SYNCS.PHASECHK.TRANS64 P0, [R0+URZ], R2 ;  /* 0x00000002000085a7 */ /* 0x000f2400080010ff */
[----:B----4-:R-:W-:Y:S05]  /*4130*/  @!P0 BRA `(.L_x_80) ;  /* 0xfffffffc00f08947 */ /* 0x010fea000383ffff */
[----:B------:R-:W-:Y:S05]  /*4140*/  BRA `(.L_x_79) ;  /* 0x00000000000c7947 */ /* 0x000fea0003800000 */
.L_x_75:
[----:B------:R-:W-:-:S04]  /*4150*/  UIADD3 UR5, UPT, UPT, UR7, 0x110, URZ ;  /* 0x0000011007057890 */ /* 0x000fc8000fffe0ff */
[----:B------:R-:W-:-:S09]  /*4160*/  UPRMT UR5, UR4, 0x654, UR5 ;  /* 0x0000065404057896 */ /* 0x000fd20008000005 */
[----:B------:R-:W-:Y:S03]  /*4170*/  SYNCS.ARRIVE.TRANS64.RED.A1T0 RZ, [UR5], RZ ;  /* 0x000000ffffff79a7 */ /* 0x000fe60008100405 */
.L_x_79:
[----:B-12---:R-:W-:Y:S01]  /*4180*/  SHF.L.U32 R2, RZ, 0x1f, RZ ;  /* 0x0000001fff027819 */ /* 0x006fe200000006ff */
[----:B------:R-:W-:Y:S01]  /*4190*/  UIADD3 UR5, UPT, UPT, UR7, 0x110, URZ ;  /* 0x0000011007057890 */ /* 0x000fe2000fffe0ff */
[----:B------:R-:W-:Y:S02]  /*41a0*/  PLOP3.LUT P0, PT, PT, PT, UP0, 0x80, 0x8 ;  /* 0x000000000008781c */ /* 0x000fe40003f0f008 */
[----:B------:R-:W1:Y:S02]  /*41b0*/  SYNCS.PHASECHK.TRANS64.TRYWAIT P1, [UR7+0x110], R2 ;  /* 0x00011002ff0075a7 */ /* 0x000e640008021107 */
[----:B-1----:R-:W-:Y:S09]  /*41c0*/  @!P1 BRA `(.L_x_81) ;  /* 0x00000060000c9947 */ /* 0x002ff20003800000 */
.L_x_178:
[----:B------:R-:W-:Y:S01]  /*41d0*/  @!UP0 UPRMT UR5, UR4, 0x654, UR5 ;  /* 0x0000065404058896 */ /* 0x000fe20008000005 */
[----:B------:R-:W-:Y:S02]  /*41e0*/  UMOV UR8, 0xffff ;  /* 0x0000ffff00087882 */ /* 0x000fe40000000000 */
[----:B------:R-:W-:-:S06]  /*41f0*/  UMOV UR4, 0x1 ;  /* 0x0000000100047882 */ /* 0x000fcc0000000000 */
[----:B------:R-:W-:Y:S01]  /*4200*/  @!P0 SYNCS.ARRIVE.TRANS64.RED.A1T0 RZ, [UR5], RZ ;  /* 0x000000ffffff89a7 */ /* 0x000fe20008100405 */
[----:B------:R-:W-:Y:S01]  /*4210*/  NOP ;  /* 0x0000000000007918 */ /* 0x000fe20000000000 */
[----:B-1----:R-:W1:Y:S01]  /*4220*/  LDS R0, [UR6+0x14] ;  /* 0x00001406ff007984 */ /* 0x002e620008000800 */
[----:B------:R-:W-:-:S04]  /*4230*/  ULOP3.LUT UR5, UR21, 0xffff, URZ, 0xc0, !UPT ;  /* 0x0000ffff15057892 */ /* 0x000fc8000f8ec0ff */
[----:B------:R-:W-:-:S04]  /*4240*/  USHF.R.U32.HI UR5, URZ, 0x5, UR5 ;  /* 0x00000005ff057899 */ /* 0x000fc80008011605 */
[----:B------:R-:W-:Y:S02]  /*4250*/  USHF.L.U32 UR8, UR8, UR5, URZ ;  /* 0x0000000508087299 */ /* 0x000fe400080006ff */
[----:B------:R-:W-:-:S04]  /*4260*/  USHF.L.U32 UR4, UR4, UR5, URZ ;  /* 0x0000000504047299 */ /* 0x000fc800080006ff */
[----:B-1----:R-:W-:-:S04]  /*4270*/  LOP3.LUT R0, R0, UR8, RZ, 0xc0, !PT ;  /* 0x0000000800007c12 */ /* 0x002fc8000f8ec0ff */
[----:B------:R-:W-:-:S13]  /*4280*/  ISETP.NE.AND P0, PT, R0, UR8, PT ;  /* 0x0000000800007c0c */ /* 0x000fda000bf05270 */
[----:B------:R-:W-:Y:S05]  /*4290*/  @P0 BRA `(.L_x_82) ;  /* 0x0000000000580947 */ /* 0x000fea0003800000 */
[----:B------:R-:W1:Y:S02]  /*42a0*/  LDS R0, [UR6+0x18] ;  /* 0x00001806ff007984 */ /* 0x000e640008000800 */
[----:B-1----:R-:W-:-:S04]  /*42b0*/  LOP3.LUT R0, R0, UR4, RZ, 0xc0, !PT ;  /* 0x0000000400007c12 */ /* 0x002fc8000f8ec0ff */
[----:B------:R-:W-:-:S13]  /*42c0*/  ISETP.NE.AND P0, PT, R0, UR4, PT ;  /* 0x0000000400007c0c */ /* 0x000fda000bf05270 */
[----:B------:R-:W-:Y:S05]  /*42d0*/  @P0 BRA `(.L_x_83) ;  /* 0x00000000003c0947 */ /* 0x000fea0003800000 */
[----:B------:R-:W1:Y:S01]  /*42e0*/  S2R R2, SR_LANEID ;  /* 0x0000000000027919 */ /* 0x000e620000000000 */
[----:B------:R-:W-:Y:S01]  /*42f0*/  ULOP3.LUT UR8, URZ, UR8, URZ, 0x33, !UPT ;  /* 0x00000008ff087292 */ /* 0x000fe2000f8e33ff */
[----:B------:R-:W-:Y:S02]  /*4300*/  VOTEU.ANY UR7, UPT, PT ;  /* 0x0000000000077886 */ /* 0x000fe400038e0100 */
[----:B------:R-:W-:-:S03]  /*4310*/  UFLO.U32 UR7, UR7 ;  /* 0x00000007000772bd */ /* 0x000fc600080e0000 */
[----:B------:R-:W-:-:S04]  /*4320*/  IMAD.U32 R0, RZ, RZ, UR8 ;  /* 0x00000008ff007e24 */ /* 0x000fc8000f8e00ff */
[----:B------:R2:W4:Y:S02]  /*4330*/  REDUX UR5, R0 ;  /* 0x00000000000573c4 */ /* 0x0005240000000000 */
[----:B------:R1:W-:Y:S02]  /*4340*/  UTCATOMSWS.AND URZ, UR8 ;  /* 0x0000000800ff79e3 */ /* 0x0003e40008000000 */
[----:B-1----:R-:W-:Y:S02]  /*4350*/  ISETP.EQ.U32.AND P0, PT, R2, UR7, PT ;  /* 0x0000000702007c0c */ /* 0x002fe4000bf02070 */
[----:B--2---:R-:W-:Y:S02]  /*4360*/  LOP3.LUT R0, RZ, UR4, RZ, 0x33, !PT ;  /* 0x00000004ff007c12 */ /* 0x004fe4000f8e33ff */
[----:B----4-:R-:W-:Y:S02]  /*4370*/  MOV R2, UR5 ;  /* 0x0000000500027c02 */ /* 0x010fe40008000f00 */
[----:B------:R-:W1:Y:S07]  /*4380*/  REDUX UR4, R0 ;  /* 0x00000000000473c4 */ /* 0x000e6e0000000000 */
[----:B------:R2:W-:Y:S01]  /*4390*/  @P0 ATOMS.AND RZ, [UR6+0x14], R2 ;  /* 0x00001402ffff098c */ /* 0x0005e2000a800006 */
[----:B-1----:R-:W-:-:S05]  /*43a0*/  IMAD.U32 R0, RZ, RZ, UR4 ;  /* 0x00000004ff007e24 */ /* 0x002fca000f8e00ff */
[----:B------:R2:W-:Y:S01]  /*43b0*/  @P0 ATOMS.AND RZ, [UR6+0x18], R0 ;  /* 0x00001800ffff098c */ /* 0x0005e2000a800006 */
[----:B------:R-:W-:Y:S05]  /*43c0*/  BRA `(.L_x_84) ;  /* 0x0000000000147947 */ /* 0x000fea0003800000 */
.L_x_83:
[----:B------:R-:W-:Y:S02]  /*43d0*/  MOV R2, 0x43f0 ;  /* 0x000043f000027802 */ /* 0x000fe40000000f00 */
[----:B---3-5:R-:W-:Y:S05]  /*43e0*/  CALL.REL.NOINC `($__internal_0_$__cuda_sm10x_tcgen05_guardrail_trap_col_being_dealloced_not_returned_by_alloc) ;  /* 0x0000006000ec7944 */ /* 0x028fea0003c00000 */
[----:B------:R-:W-:Y:S05]  /*43f0*/  BRA `(.L_x_84) ;  /* 0x0000000000087947 */ /* 0x000fea0003800000 */
.L_x_82:
[----:B------:R-:W-:Y:S02]  /*4400*/  MOV R2, 0x4420 ;  /* 0x0000442000027802 */ /* 0x000fe40000000f00 */
[----:B---3-5:R-:W-:Y:S05]  /*4410*/  CALL.REL.NOINC `($__internal_2_$__cuda_sm10x_tcgen05_guardrail_trap_unallocated_columns_being_dealloced) ;  /* 0x0000006000f87944 */ /* 0x028fea0003c00000 */
.L_x_84:
[----:B------:R-:W-:Y:S01]  /*4420*/  NOP ;  /* 0x0000000000007918 */ /* 0x000fe20000000000 */
[----:B------:R-:W-:Y:S05]  /*4430*/  EXIT ;  /* 0x000000000000794d */ /* 0x000fea0003800000 */
.L_x_55:
[----:B------:R-:W-:-:S09]  /*4440*/  UISETP.NE.OR UP5, UPT, UR10, 0x3, !UP5 ;  /* 0x000000030a00788c */ /* 0x000fd2000efa5670 */
[----:B------:R-:W-:Y:S05]  /*4450*/  BRA.U UP5, `(.L_x_85) ;  /* 0x0000001105747547 */ /* 0x000fea000b800000 */
[----:B------:R-:W1:Y:S01]  /*4460*/  LDC R0, c[0x0][0xb30] ;  /* 0x0002cc00ff007b82 */ /* 0x000e620000000800 */
[----:B------:R-:W2:Y:S01]  /*4470*/  LDCU.64 UR8, c[0x0][0x888] ;  /* 0x00011100ff0877ac */ /* 0x000ea20008000a00 */
[----:B------:R-:W-:Y:S02]  /*4480*/  HFMA2 R27, -RZ, RZ, 0, 0 ;  /* 0x00000000ff1b7431 */ /* 0x000fe400000001ff */
[----:B------:R-:W-:Y:S01]  /*4490*/  IMAD.MOV.U32 R29, RZ, RZ, 0x1 ;  /* 0x00000001ff1d7424 */ /* 0x000fe200078e00ff */
[----:B------:R-:W-:Y:S01]  /*44a0*/  MOV R25, 0x2000 ;  /* 0x0000200000197802 */ /* 0x000fe20000000f00 */
[----:B------:R-:W3:Y:S01]  /*44b0*/  LDCU.64 UR4, c[0x0][0x890] ;  /* 0x00011200ff0477ac */ /* 0x000ee20008000a00 */
[----:B------:R-:W-:Y:S01]  /*44c0*/  IMAD.MOV.U32 R28, RZ, RZ, RZ ;  /* 0x000000ffff1c7224 */ /* 0x000fe200078e00ff */
[----:B------:R-:W4:Y:S01]  /*44d0*/  LDC R24, c[0x0][0x370] ;  /* 0x0000dc00ff187b82 */ /* 0x000f220000000800 */
[----:B------:R-:W-:Y:S01]  /*44e0*/  UMOV UR7, 0x400 ;  /* 0x0000040000077882 */ /* 0x000fe20000000000 */
[----:B------:R-:W-:-:S02]  /*44f0*/  UPLOP3.LUT UP1, UPT, UPT, UPT, UPT, 0x40, 0x4 ;  /* 0x000000000004789c */ /* 0x000fc40003f2e870 */
[----:B------:R-:W-:-:S04]  /*4500*/  ULEA UR7, UR37, UR7, 0x18 ;  /* 0x0000000725077291 */ /* 0x000fc8000f8ec0ff */
[----:B------:R-:W4:Y:S01]  /*4510*/  LDC R3, c[0x0][0xb0c] ;  /* 0x0002c300ff037b82 */ /* 0x000f220000000800 */
[----:B------:R-:W-:Y:S02]  /*4520*/  UIADD3 UR13, UPT, UPT, UR7, 0x58, URZ ;  /* 0x00000058070d7890 */ /* 0x000fe4000fffe0ff */
[----:B--2---:R-:W-:Y:S02]  /*4530*/  UISETP.NE.U32.AND UP3, UPT, UR8, URZ, UPT ;  /* 0x000000ff0800728c */ /* 0x004fe4000bf65070 */
[----:B------:R-:W-:Y:S02]  /*4540*/  UIADD3 UR41, UPT, UPT, UR7, 0x40, URZ ;  /* 0x0000004007297890 */ /* 0x000fe4000fffe0ff */
[----:B---3--:R-:W-:Y:S01]  /*4550*/  UISETP.NE.U32.AND UP4, UPT, UR4, URZ, UPT ;  /* 0x000000ff0400728c */ /* 0x008fe2000bf85070 */
[----:B------:R-:W2:Y:S01]  /*4560*/  LDC R18, c[0x0][0xb20] ;  /* 0x0002c800ff127b82 */ /* 0x000ea20000000800 */
[----:B-1----:R-:W-:Y:S01]  /*4570*/  ISETP.NE.AND P1, PT, R0, 0x1, PT ;  /* 0x000000010000780c */ /* 0x002fe20003f25270 */
[----:B------:R-:W-:-:S02]  /*4580*/  UISETP.NE.AND.EX UP3, UPT, UR9, URZ, UPT, UP3 ;  /* 0x000000ff0900728c */ /* 0x000fc4000bf65330 */
[----:B------:R-:W-:Y:S02]  /*4590*/  UIADD3 UR33, UPT, UPT, UR7, 0x48, URZ ;  /* 0x0000004807217890 */ /* 0x000fe4000fffe0ff */
[----:B------:R-:W-:Y:S02]  /*45a0*/  UIADD3 UR25, UPT, UPT, UR7, 0x50, URZ ;  /* 0x0000005007197890 */ /* 0x000fe4000fffe0ff */
[----:B------:R-:W1:Y:S01]  /*45b0*/  LDC.64 R30, c[0x0][0x348] ;  /* 0x0000d200ff1e7b82 */ /* 0x000e620000000a00 */
[----:B------:R-:W-:Y:S02]  /*45c0*/  UPRMT UR13, UR37, 0x654, UR13 ;  /* 0x00000654250d7896 */ /* 0x000fe4000800000d */
[----:B------:R-:W-:-:S05]  /*45d0*/  UISETP.NE.AND.EX UP4, UPT, UR5, URZ, UPT, UP4 ;  /* 0x000000ff0500728c */ /* 0x000fca000bf85340 */
[----:B------:R-:W3:Y:S08]  /*45e0*/  LDC.64 R16, c[0x0][0xb10] ;  /* 0x0002c400ff107b82 */ /* 0x000ef00000000a00 */
[----:B------:R-:W1:Y:S08]  /*45f0*/  LDC.64 R6, c[0x0][0xb18] ;  /* 0x0002c600ff067b82 */ /* 0x000e700000000a00 */
[----:B------:R-:W1:Y:S08]  /*4600*/  LDC.64 R4, c[0x0][0xb28] ;  /* 0x0002ca00ff047b82 */ /* 0x000e700000000a00 */
[----:B--2-4-:R-:W1:Y:S02]  /*4610*/  LDC R19, c[0x0][0x374] ;  /* 0x0000dd00ff137b82 */ /* 0x014e640000000800 */
.L_x_96:
[C---:B------:R-:W-:Y:S02]  /*4620*/  LEA R0, R28.reuse, UR7, 0x3 ;  /* 0x000000071c007c11 */ /* 0x040fe4000f8e18ff */
[----:B------:R-:W-:Y:S02]  /*4630*/  SHF.L.U32 R2, R27, 0x1f, RZ ;  /* 0x0000001f1b027819 */ /* 0x000fe400000006ff */
[----:B------:R-:W-:Y:S02]  /*4640*/  LEA R20, R28, UR7, 0x4 ;  /* 0x000000071c147c11 */ /* 0x000fe4000f8e20ff */
[----:B--2---:R-:W2:Y:S02]  /*4650*/  SYNCS.PHASECHK.TRANS64.TRYWAIT P0, [R0+URZ+0x90], R2 ;  /* 0x00009002000075a7 */ /* 0x004ea400080011ff */
[----:B--2---:R-:W-:Y:S05]  /*4660*/  @!P0 BRA `(.L_x_86) ;  /* 0x0000005800fc8947 */ /* 0x004fea0003800000 */
.L_x_179:
[----:B------:R-:W-:Y:S01]  /*4670*/  ISETP.GE.AND P0, PT, R40, 0x1, PT ;  /* 0x000000012800780c */ /* 0x000fe20003f06270 */
[----:B------:R-:W4:Y:S01]  /*4680*/  LDS.128 R20, [R20+0x120] ;  /* 0x0001200014147984 */ /* 0x000f220000000c00 */
[----:B--2---:R-:W-:Y:S01]  /*4690*/  VIADD R0, R0, 0xa0 ;  /* 0x000000a000007836 */ /* 0x004fe20000000000 */
[----:B------:R-:W-:Y:S01]  /*46a0*/  @!PT LDS RZ, [RZ] ;  /* 0x00000000fffff984 */ /* 0x000fe20000000800 */
[----:B------:R-:W-:Y:S01]  /*46b0*/  @!PT LDS RZ, [RZ] ;  /* 0x00000000fffff984 */ /* 0x000fe20000000800 */
[----:B------:R-:W-:Y:S01]  /*46c0*/  @!PT LDS RZ, [RZ] ;  /* 0x00000000fffff984 */ /* 0x000fe20000000800 */
[----:B------:R-:W-:Y:S01]  /*46d0*/  @!PT LDS RZ, [RZ] ;  /* 0x00000000fffff984 */ /* 0x000fe20000000800 */
[----:B------:R2:W-:Y:S06]  /*46e0*/  MEMBAR.ALL.CTA ;  /* 0x0000000000007992 */ /* 0x0005ec0000008000 */
[----:B--2---:R-:W2:Y:S01]  /*46f0*/  FENCE.VIEW.ASYNC.S ;  /* 0x00000000000073c6 */ /* 0x004ea20000000000 */
[----:B------:R-:W-:Y:S04]  /*4700*/  PRMT R0, RZ, 0x654, R0 ;  /* 0x00000654ff007816 */ /* 0x000fe80000000000 */
[----:B--2---:R2:W-:Y:S01]  /*4710*/  SYNCS.ARRIVE.TRANS64.RED.A1T0 RZ, [R0+URZ], RZ ;  /* 0x000000ff00ff79a7 */ /* 0x0045e200081004ff */
[----:B----4-:R-:W-:Y:S11]  /*4720*/  LOP3.LUT P3, RZ, R22, 0x1, RZ, 0xc0, !PT ;  /* 0x0000000116ff7812 */ /* 0x010ff6000786c0ff */
[----:B------:R-:W-:Y:S02]  /*4730*/  @!UPT UIADD3 URZ, UPT, UPT, URZ, URZ, URZ ;  /* 0x000000fffffff290 */ /* 0x000fe4000fffe0ff */
[----:B------:R-:W-:Y:S02]  /*4740*/  @P3 MOV R11, R20 ;  /* 0x00000014000b3202 */ /* 0x000fe40000000f00 */
[----:B------:R-:W-:Y:S01]  /*4750*/  @P3 LOP3.LUT R10, R21, 0xffff, RZ, 0xc0, !PT ;  /* 0x0000ffff150a3812 */ /* 0x000fe200078ec0ff */
[----:B--2---:R-:W-:Y:S06]  /*4760*/  @!P0 BRA `(.L_x_87) ;  /* 0x0000000000a48947 */ /* 0x004fec0003800000 */
[-C--:B-1----:R-:W-:Y:S01]  /*4770*/  IMAD.HI.U32 R0, R19, R7.reuse, RZ ;  /* 0x0000000713007227 */ /* 0x082fe200078e00ff */
[----:B------:R-:W-:Y:S02]  /*4780*/  ISETP.NE.AND P0, PT, R6, 0x1, PT ;  /* 0x000000010600780c */ /* 0x000fe40003f05270 */
[----:B------:R-:W-:Y:S01]  /*4790*/  ISETP.NE.AND P2, PT, R40, 0x1, PT ;  /* 0x000000012800780c */ /* 0x000fe20003f45270 */
[----:B---3--:R-:W-:Y:S01]  /*47a0*/  IMAD.HI.U32 R9, R24, R16, RZ ;  /* 0x0000001018097227 */ /* 0x008fe200078e00ff */
[----:B------:R-:W-:Y:S02]  /*47b0*/  SHF.R.U32.HI R0, RZ, R18, R0 ;  /* 0x00000012ff007219 */ /* 0x000fe40000011600 */
[----:B------:R-:W-:Y:S01]  /*47c0*/  ISETP.NE.AND P4, PT, R3, 0x1, PT ;  /* 0x000000010300780c */ /* 0x000fe20003f85270 */
[----:B------:R-:W-:Y:S01]  /*47d0*/  IMAD.HI.U32 R13, R10, R7, RZ ;  /* 0x000000070a0d7227 */ /* 0x000fe200078e00ff */
[----:B------:R-:W-:Y:S02]  /*47e0*/  SHF.R.U32.HI R9, RZ, R17, R9 ;  /* 0x00000011ff097219 */ /* 0x000fe40000011609 */
[----:B------:R-:W-:Y:S01]  /*47f0*/  SEL R0, R19, R0, !P0 ;  /* 0x0000000013007207 */ /* 0x000fe20004000000 */
[----:B------:R-:W-:Y:S01]  /*4800*/  IMAD.HI.U32 R12, R11, R16, RZ ;  /* 0x000000100b0c7227 */ /* 0x000fe200078e00ff */
[----:B------:R-:W-:Y:S03]  /*4810*/  SEL R9, R24, R9, !P4 ;  /* 0x0000000918097207 */ /* 0x000fe60006000000 */
[-C--:B------:R-:W-:Y:S01]  /*4820*/  IMAD.HI.U32 R8, R0, R4.reuse, RZ ;  /* 0x0000000400087227 */ /* 0x080fe200078e00ff */
[----:B------:R-:W-:Y:S03]  /*4830*/  SHF.R.U32.HI R12, RZ, R17, R12 ;  /* 0x00000011ff0c7219 */ /* 0x000fe6000001160c */
[----:B------:R-:W-:Y:S01]  /*4840*/  IMAD.HI.U32 R2, R9, R4, RZ ;  /* 0x0000000409027227 */ /* 0x000fe200078e00ff */
[-C--:B------:R-:W-:Y:S02]  /*4850*/  @P2 SHF.R.U32.HI R0, RZ, R5.reuse, R8 ;  /* 0x00000005ff002219 */ /* 0x080fe40000011608 */
[----:B------:R-:W-:Y:S02]  /*4860*/  SHF.R.U32.HI R8, RZ, R18, R13 ;  /* 0x00000012ff087219 */ /* 0x000fe4000001160d */
[----:B------:R-:W-:Y:S01]  /*4870*/  @P2 SHF.R.U32.HI R9, RZ, R5, R2 ;  /* 0x00000005ff092219 */ /* 0x000fe20000011602 */
[----:B------:R-:W-:Y:S01]  /*4880*/  IMAD R0, R40, R0, RZ ;  /* 0x0000000028007224 */ /* 0x000fe200078e02ff */
[----:B------:R-:W-:Y:S02]  /*4890*/  SEL R8, R10, R8, !P0 ;  /* 0x000000080a087207 */ /* 0x000fe40004000000 */
[----:B------:R-:W-:Y:S01]  /*48a0*/  SEL R2, R11, R12, !P4 ;  /* 0x0000000c0b027207 */ /* 0x000fe20006000000 */
[----:B------:R-:W-:Y:S01]  /*48b0*/  IMAD R12, R40, R9, RZ ;  /* 0x00000009280c7224 */ /* 0x000fe200078e02ff */
[C---:B------:R-:W-:Y:S01]  /*48c0*/  ISETP.GE.AND P0, PT, R8.reuse, R0, PT ;  /* 0x000000000800720c */ /* 0x040fe20003f06270 */
[----:B------:R-:W-:Y:S03]  /*48d0*/  IMAD.HI.U32 R0, R8, R4, RZ ;  /* 0x0000000408007227 */ /* 0x000fe600078e00ff */
[----:B------:R-:W-:Y:S02]  /*48e0*/  ISETP.GE.OR P0, PT, R2, R12, P0 ;  /* 0x0000000c0200720c */ /* 0x000fe40000706670 */
[-C--:B------:R-:W-:Y:S04]  /*48f0*/  SHF.R.U32.HI R0, RZ, R5.reuse, R0 ;  /* 0x00000005ff007219 */ /* 0x080fe80000011600 */
[----:B------:R-:W-:Y:S05]  /*4900*/  SEL R13, R8, R0, !P2 ;  /* 0x00000000080d7207 */ /* 0x000fea0005000000 */
[----:B------:R-:W-:Y:S02]  /*4910*/  IMAD.MOV R12, RZ, RZ, -R13 ;  /* 0x000000ffff0c7224 */ /* 0x000fe400078e0a0d */
[----:B------:R-:W-:Y:S04]  /*4920*/  @!P0 IMAD.HI.U32 R0, R2, R4, RZ ;  /* 0x0000000402008227 */ /* 0x000fe800078e00ff */
[----:B------:R-:W-:Y:S01]  /*4930*/  IMAD R12, R40, R12, R8 ;  /* 0x0000000c280c7224 */ /* 0x000fe200078e0208 */
[----:B------:R-:W-:Y:S04]  /*4940*/  @!P0 SHF.R.U32.HI R0, RZ, R5, R0 ;  /* 0x00000005ff008219 */ /* 0x000fe80000011600 */
[----:B------:R-:W-:Y:S04]  /*4950*/  @!P0 SEL R0, R2, R0, !P2 ;  /* 0x0000000002008207 */ /* 0x000fe80005000000 */
[----:B------:R-:W-:Y:S01]  /*4960*/  @!P0 IADD3 R13, PT, PT, R13, -R0, RZ ;  /* 0x800000000d0d8210 */ /* 0x000fe20007ffe0ff */
[----:B------:R-:W-:Y:S01]  /*4970*/  @!P0 IMAD R0, R9, R12, R0 ;  /* 0x0000000c09008224 */ /* 0x000fe200078e0200 */
[----:B------:R-:W-:Y:S01]  /*4980*/  IADD3 R9, PT, PT, -R8, RZ, RZ ;  /* 0x000000ff08097210 */ /* 0x000fe20007ffe1ff */
[--C-:B------:R-:W-:Y:S02]  /*4990*/  IMAD.MOV R12, RZ, RZ, -R2.reuse ;  /* 0x000000ffff0c7224 */ /* 0x100fe400078e0a02 */
[----:B------:R-:W-:Y:S02]  /*49a0*/  @!P0 IMAD R8, R13, R40, R2 ;  /* 0x000000280d088224 */ /* 0x000fe400078e0202 */
[----:B------:R-:W-:Y:S02]  /*49b0*/  @!P0 IMAD.MOV.U32 R2, RZ, RZ, R0 ;  /* 0x000000ffff028224 */ /* 0x000fe400078e0000 */
[----:B------:R-:W-:Y:S02]  /*49c0*/  IMAD R11, R3, R12, R11 ;  /* 0x0000000c030b7224 */ /* 0x000fe400078e020b */
[----:B------:R-:W-:Y:S02]  /*49d0*/  IMAD R10, R6, R9, R10 ;  /* 0x00000009060a7224 */ /* 0x000fe400078e020a */
[----:B------:R-:W-:Y:S02]  /*49e0*/  IMAD R11, R2, R3, R11 ;  /* 0x00000003020b7224 */ /* 0x000fe400078e020b */
[----:B------:R-:W-:Y:S02]  /*49f0*/  IMAD R10, R8, R6, R10 ;  /* 0x00000006080a7224 */ /* 0x000fe400078e020a */
.L_x_87:
[----:B------:R-:W-:Y:S05]  /*4a00*/  BRA.U UP1, `(.L_x_88) ;  /* 0x0000000101107547 */ /* 0x000fea000b800000 */
[----:B------:R-:W-:Y:S04]  /*4a10*/  MOV R2, UR6 ;  /* 0x0000000600027c02 */ /* 0x000fe80008000f00 */
[----:B------:R-:W-:Y:S04]  /*4a20*/  SHF.L.U32 R2, R2, 0x1f, RZ ;  /* 0x0000001f02027819 */ /* 0x000fe800000006ff */
[----:B------:R-:W2:Y:S02]  /*4a30*/  SYNCS.PHASECHK.TRANS64.TRYWAIT P0, [UR7+0x88], R2 ;  /* 0x00008802ff0075a7 */ /* 0x000ea40008001107 */
[----:B--2---:R-:W-:Y:S05]  /*4a40*/  @!P0 BRA `(.L_x_89) ;  /* 0x0000005800188947 */ /* 0x004fea0003800000 */
.L_x_88:
[----:B------:R-:W-:Y:S02]  /*4a50*/  R2UR UR42, R15 ;  /* 0x000000000f2a72ca */ /* 0x000fe400000e0000 */
[----:B------:R-:W-:Y:S02]  /*4a60*/  R2UR UR43, R14 ;  /* 0x000000000e2b72ca */ /* 0x000fe400000e0000 */
[----:B------:R-:W-:Y:S02]  /*4a70*/  ISETP.NE.U32.AND P2, PT, RZ, UR4, PT ;  /* 0x00000004ff007c0c */ /* 0x000fe4000bf45070 */
[----:B------:R-:W-:Y:S02]  /*4a80*/  SHF.L.U32 R14, R29, 0x1f, RZ ;  /* 0x0000001f1d0e7819 */ /* 0x000fe400000006ff */
[----:B------:R-:W-:Y:S05]  /*4a90*/  ISETP.NE.AND.EX P2, PT, RZ, UR5, PT, P2 ;  /* 0x00000005ff007c0c */ /* 0x000fea000bf45320 */
[----:B------:R-:W-:Y:S02]  /*4aa0*/  USHF.L.U32 UR42, UR42, 0x8, URZ ;  /* 0x000000082a2a7899 */ /* 0x000fe400080006ff */
[----:B------:R-:W-:Y:S01]  /*4ab0*/  USHF.L.U32 UR43, UR43, 0x6, URZ ;  /* 0x000000062b2b7899 */ /* 0x000fe200080006ff */
[----:B------:R-:W-:Y:S11]  /*4ac0*/  BRA.U !UP4, `(.L_x_90) ;  /* 0x000000010c347547 */ /* 0x000ff6000b800000 */
[----:B------:R-:W-:Y:S01]  /*4ad0*/  UPLOP3.LUT UP0, UPT, UPT, UPT, UP3, 0x80, 0x8 ;  /* 0x000000000008789c */ /* 0x000fe20003f0f030 */
[----:B--2---:R-:W-:Y:S02]  /*4ae0*/  HFMA2 R0, -RZ, RZ, 0, 5.9604644775390625e-08 ;  /* 0x00000001ff007431 */ /* 0x004fe400000001ff */
[----:B------:R-:W-:Y:S03]  /*4af0*/  IMAD.MOV.U32 R92, RZ, RZ, 0x1 ;  /* 0x00000001ff5c7424 */ /* 0x000fe600078e00ff */
[----:B------:R-:W-:Y:S05]  /*4b00*/  PLOP3.LUT P0, PT, PT, PT, UP0, 0x80, 0x8 ;  /* 0x000000000008781c */ /* 0x000fea0003f0f008 */
[----:B------:R-:W2:Y:S01]  /*4b10*/  @UP0 LDCU.64 UR10, c[0x0][0x888] ;  /* 0x00011100ff0a07ac */ /* 0x000ea20008000a00 */
[----:B------:R-:W-:Y:S07]  /*4b20*/  @UP0 UIMAD UR8, UR36, UR4, URZ ;  /* 0x00000004240802a4 */ /* 0x000fee000f8e02ff */
[----:B------:R-:W-:Y:S01]  /*4b30*/  @!P0 PRMT R92, R0, 0x7610, R92 ;  /* 0x00007610005c8816 */ /* 0x000fe2000000005c */
[----:B--2---:R-:W-:Y:S03]  /*4b40*/  @UP0 UIMAD.WIDE UR10, UR8, 0x4, UR10 ;  /* 0x00000004080a08a5 */ /* 0x004fe6000f8e020a */
[----:B------:R-:W2:Y:S03]  /*4b50*/  @!UP0 LDCU UR8, c[0x0][0x880] ;  /* 0x00011000ff0887ac */ /* 0x000ea60008000800 */
[----:B------:R-:W-:Y:S01]  /*4b60*/  IMAD.U32 R8, RZ, RZ, UR10 ;  /* 0x0000000aff087e24 */ /* 0x000fe2000f8e00ff */
[----:B------:R-:W-:Y:S05]  /*4b70*/  MOV R9, UR11 ;  /* 0x0000000b00097c02 */ /* 0x000fea0008000f00 */
[----:B-----5:R4:W5:Y:S02]  /*4b80*/  @P0 LDG.E R49, desc[UR46][R8.64] ;  /* 0x0000002e08310981 */ /* 0x020964000c1e1900 */
[----:B--2-4-:R-:W-:Y:S07]  /*4b90*/  @!P0 IMAD.U32 R49, RZ, RZ, UR8 ;  /* 0x00000008ff318e24 */ /* 0x014fee000f8e00ff */
.L_x_90:
[----:B-----5:R-:W-:Y:S01]  /*4ba0*/  @!P2 FSETP.EQ.AND P0, PT, R49, RZ, PT ;  /* 0x000000ff3100a20b */ /* 0x020fe20003f02000 */
[----:B------:R-:W-:Y:S01]  /*4bb0*/  @!UPT UIADD3 URZ, UPT, UPT, URZ, URZ, URZ ;  /* 0x000000fffffff290 */ /* 0x000fe2000fffe0ff */
[----:B------:R-:W-:Y:S11]  /*4bc0*/  @!P2 BRA `(.L_x_91) ;  /* 0x000000000014a947 */ /* 0x000ff60003800000 */
[----:B------:R-:W-:Y:S02]  /*4bd0*/  LOP3.LUT P2, RZ, R92, 0xff, RZ, 0xc0, !PT ;  /* 0x000000ff5cff7812 */ /* 0x000fe4000784c0ff */
[----:B------:R-:W-:Y:S04]  /*4be0*/  PLOP3.LUT P0, PT, PT, PT, UP0, 0x80, 0x8 ;  /* 0x000000000008781c */ /* 0x000fe80003f0f008 */
[----:B------:R-:W-:Y:S07]  /*4bf0*/  PLOP3.LUT P0, PT, P0, PT, PT, 0x8, 0x80 ;  /* 0x000000000080781c */ /* 0x000fee000070e170 */
[----:B------:R-:W-:Y:S11]  /*4c00*/  @P2 FSETP.EQ.AND P0, PT, R49, RZ, PT ;  /* 0x000000ff3100220b */ /* 0x000ff60003f02000 */
[----:B------:R-:W-:Y:S02]  /*4c10*/  @!UPT UIADD3 URZ, UPT, UPT, URZ, URZ, URZ ;  /* 0x000000fffffff290 */ /* 0x000fe4000fffe0ff */
.L_x_91:
[----:B------:R-:W4:Y:S01]  /*4c20*/  SYNCS.PHASECHK.TRANS64.TRYWAIT P2, [UR7+0x60], R14 ;  /* 0x0000600eff0075a7 */ /* 0x000f220008041107 */
[----:B------:R-:W-:Y:S04]  /*4c30*/  ELECT P4, URZ, PT ;  /* 0x0000000000ff782f */ /* 0x000fe80003880000 */
[----:B------:R-:W-:Y:S11]  /*4c40*/  PLOP3.LUT P4, PT, P0, P4, PT, 0xf2, 0x2f ;  /* 0x00000000002f781c */ /* 0x000ff60000789e72 */
[----:B------:R-:W-:Y:S02]  /*4c50*/  @!UPT UIADD3 URZ, UPT, UPT, URZ, URZ, URZ ;  /* 0x000000fffffff290 */ /* 0x000fe4000fffe0ff */
[----:B-1----:R-:W-:Y:S05]  /*4c60*/  @!P4 IADD3 R8, P0, PT, R30, 0x580, RZ ;  /* 0x000005801e08c810 */ /* 0x002fea0007f1e0ff */
[----:B--2---:R-:W-:Y:S01]  /*4c70*/  @!P4 IMAD.X R2, RZ, RZ, R31, P0 ;  /* 0x000000ffff02c224 */ /* 0x004fe200000e061f */
[----:B----4-:R-:W-:Y:S07]  /*4c80*/  @!P2 BRA `(.L_x_92) ;  /* 0x0000005400a0a947 */ /* 0x010fee0003800000 */
.L_x_182:
[----:B------:R-:W-:Y:S01]  /*4c90*/  @!P4 R2UR UR9, R8 ;  /* 0x000000000809c2ca */ /* 0x000fe200000e0000 */
[----:B------:R-:W-:Y:S01]  /*4ca0*/  VOTEU.ALL UP1, P4 ;  /* 0x0000000000ff7886 */ /* 0x000fe20002020000 */
[----:B------:R-:W-:Y:S01]  /*4cb0*/  @!P4 R2UR UR8, R2 ;  /* 0x000000000208c2ca */ /* 0x000fe200000e0000 */
[----:B------:R-:W-:Y:S01]  /*4cc0*/  VOTEU.ALL UP2, P4 ;  /* 0x0000000000ff7886 */ /* 0x000fe20002040000 */
[----:B------:R-:W-:Y:S01]  /*4cd0*/  UMOV UR16, 0x0 ;  /* 0x0000000000107882 */ /* 0x000fe20000000000 */
[----:B------:R-:W-:Y:S01]  /*4ce0*/  UMOV UR17, 0x10000000 ;  /* 0x1000000000117882 */ /* 0x000fe20000000000 */
[----:B------:R-:W-:Y:S01]  /*4cf0*/  @!UP1 UIADD3 UR40, UPT, UPT, UR7, 0x200, URZ ;  /* 0x0000020007289890 */ /* 0x000fe2000fffe0ff */
[----:B-1----:R-:W-:Y:S01]  /*4d00*/  @!P4 IMAD.MOV.U32 R0, RZ, RZ, 0x2000 ;  /* 0x00002000ff00c424 */ /* 0x002fe200078e00ff */
[----:B------:R-:W-:Y:S01]  /*4d10*/  UMOV UR44, UR36 ;  /* 0x00000024002c7c82 */ /* 0x000fe20008000000 */
[----:B------:R-:W-:Y:S01]  /*4d20*/  @!UP1 UIADD3 UR10, UPT, UPT, UR42, 0x80, URZ ;  /* 0x000000802a0a9890 */ /* 0x000fe2000fffe0ff */
[----:B------:R-:W-:Y:S01]  /*4d30*/  UMOV UR11, UR43 ;  /* 0x0000002b000b7c82 */ /* 0x000fe20008000000 */
[----:B------:R-:W-:Y:S02]  /*4d40*/  UMOV UR12, UR36 ;  /* 0x00000024000c7c82 */ /* 0x000fe40008000000 */
[----:B------:R-:W-:Y:S01]  /*4d50*/  IMAD.U32 R8, RZ, RZ, UR9 ;  /* 0x00000009ff087e24 */ /* 0x000fe2000f8e00ff */
[----:B------:R-:W-:Y:S01]  /*4d60*/  UMOV UR9, UR41 ;  /* 0x0000002900097c82 */ /* 0x000fe20008000000 */
[----:B------:R-:W-:Y:S01]  /*4d70*/  IMAD.U32 R9, RZ, RZ, UR8 ;  /* 0x00000008ff097e24 */ /* 0x000fe2000f8e00ff */
[----:B------:R-:W-:Y:S02]  /*4d80*/  @!UP1 UIADD3 UR8, UPT, UPT, UR7, 0x1200, URZ ;  /* 0x0000120007089890 */ /* 0x000fe4000fffe0ff */
[----:B------:R-:W-:Y:S01]  /*4d90*/  @!P4 R2UR UR18, R8 ;  /* 0x000000000812c2ca */ /* 0x000fe200000e0000 */
[----:B------:R-:W-:Y:S01]  /*4da0*/  VOTEU.ALL UP1, P4 ;  /* 0x0000000000ff7886 */ /* 0x000fe20002020000 */
[----:B------:R-:W-:Y:S01]  /*4db0*/  @!P4 R2UR UR19, R9 ;  /* 0x000000000913c2ca */ /* 0x000fe200000e0000 */
[----:B------:R-:W-:Y:S01]  /*4dc0*/  UPRMT UR14, UR37, 0x654, UR41 ;  /* 0x00000654250e7896 */ /* 0x000fe20008000029 */
[----:B------:R-:W-:Y:S05]  /*4dd0*/  @!P4 IADD3 R8, P0, PT, R30, 0x580, RZ ;  /* 0x000005801e08c810 */ /* 0x000fea0007f1e0ff */
[----:B------:R-:W-:Y:S06]  /*4de0*/  @!P4 IMAD.X R2, RZ, RZ, R31, P0 ;  /* 0x000000ffff02c224 */ /* 0x000fec00000e061f */
[----:B------:R1:W-:Y:S01]  /*4df0*/  @!UP2 UTMALDG.3D [UR40], [UR18], desc[UR16] ;  /* 0x000010281200a5b4 */ /* 0x0003e20008011000 */
[----:B------:R1:W-:Y:S01]  /*4e00*/  @!UP1 UTMALDG.3D [UR8], [UR18], desc[UR16] ;  /* 0x00001008120095b4 */ /* 0x0003e20008011000 */
[----:B------:R1:W-:Y:S01]  /*4e10*/  @!P4 SYNCS.ARRIVE.TRANS64.RED.A0TR RZ, [UR7+0x40], R0 ;  /* 0x00004000ffffc9a7 */ /* 0x0003e20008300407 */
[----:B------:R-:W-:Y:S01]  /*4e20*/  SYNCS.ARRIVE.TRANS64.RED.A1T0 RZ, [UR14], RZ ;  /* 0x000000ffffff79a7 */ /* 0x000fe2000810040e */
[----:B------:R-:W2:Y:S02]  /*4e30*/  SYNCS.PHASECHK.TRANS64.TRYWAIT P2, [UR7+0x68], R14 ;  /* 0x0000680eff0075a7 */ /* 0x000ea40008041107 */
[----:B-12---:R-:W-:Y:S05]  /*4e40*/  @!P2 BRA `(.L_x_93) ;  /* 0x000000540048a947 */ /* 0x006fea0003800000 */
.L_x_184:
        /* <DEDUP_REMOVED lines=8> */
[----:B------:R-:W-:Y:S01]  /*4ed0*/  @!UP1 UIADD3 UR32, UPT, UPT, UR7, 0x2200, URZ ;  /* 0x0000220007209890 */ /* 0x000fe2000fffe0ff */
[----:B------:R-:W-:Y:S01]  /*4ee0*/  UMOV UR35, UR43 ;  /* 0x0000002b00237c82 */ /* 0x000fe20008000000 */
[----:B------:R-:W-:Y:S03]  /*4ef0*/  @!UP1 UIADD3 UR10, UPT, UPT, UR42, 0xa0, URZ ;  /* 0x000000a02a0a9890 */ /* 0x000fe6000fffe0ff */
[----:B------:R-:W-:Y:S01]  /*4f00*/  IMAD.U32 R8, RZ, RZ, UR9 ;  /* 0x00000009ff087e24 */ /* 0x000fe2000f8e00ff */
[----:B------:R-:W-:Y:S01]  /*4f10*/  UMOV UR9, UR33 ;  /* 0x0000002100097c82 */ /* 0x000fe20008000000 */
[----:B------:R-:W-:Y:S01]  /*4f20*/  IMAD.U32 R9, RZ, RZ, UR8 ;  /* 0x00000008ff097e24 */ /* 0x000fe2000f8e00ff */
[----:B------:R-:W-:Y:S02]  /*4f30*/  @!UP1 UIADD3 UR8, UPT, UPT, UR7, 0x3200, URZ ;  /* 0x0000320007089890 */ /* 0x000fe4000fffe0ff */
[----:B------:R-:W-:Y:S01]  /*4f40*/  @!P4 R2UR UR18, R8 ;  /* 0x000000000812c2ca */ /* 0x000fe200000e0000 */
[----:B------:R-:W-:Y:S01]  /*4f50*/  VOTEU.ALL UP1, P4 ;  /* 0x0000000000ff7886 */ /* 0x000fe20002020000 */
[----:B------:R-:W-:Y:S01]  /*4f60*/  @!P4 R2UR UR19, R9 ;  /* 0x000000000913c2ca */ /* 0x000fe200000e0000 */
[----:B------:R-:W-:Y:S01]  /*4f70*/  UMOV UR11, UR43 ;  /* 0x0000002b000b7c82 */ /* 0x000fe20008000000 */
[----:B------:R-:W-:Y:S01]  /*4f80*/  UMOV UR12, UR36 ;  /* 0x00000024000c7c82 */ /* 0x000fe20008000000 */
[----:B------:R-:W-:Y:S01]  /*4f90*/  UPRMT UR14, UR37, 0x654, UR33 ;  /* 0x00000654250e7896 */ /* 0x000fe20008000021 */
[----:B------:R-:W-:Y:S05]  /*4fa0*/  @!P4 IADD3 R8, P0, PT, R30, 0x580, RZ ;  /* 0x000005801e08c810 */ /* 0x000fea0007f1e0ff */
[----:B------:R-:W-:Y:S04]  /*4fb0*/  @!P4 IMAD.X R2, RZ, RZ, R31, P0 ;  /* 0x000000ffff02c224 */ /* 0x000fe800000e061f */
[----:B------:R1:W-:Y:S01]  /*4fc0*/  @!UP2 UTMALDG.3D [UR32], [UR18], desc[UR16] ;  /* 0x000010201200a5b4 */ /* 0x0003e20008011000 */
[----:B------:R1:W-:Y:S01]  /*4fd0*/  @!UP1 UTMALDG.3D [UR8], [UR18], desc[UR16] ;  /* 0x00001008120095b4 */ /* 0x0003e20008011000 */
[----:B------:R1:W-:Y:S01]  /*4fe0*/  @!P4 SYNCS.ARRIVE.TRANS64.RED.A0TR RZ, [UR7+0x48], R0 ;  /* 0x00004800ffffc9a7 */ /* 0x0003e20008300407 */
[----:B------:R-:W-:Y:S01]  /*4ff0*/  SYNCS.ARRIVE.TRANS64.RED.A1T0 RZ, [UR14], RZ ;  /* 0x000000ffffff79a7 */ /* 0x000fe2000810040e */
[----:B------:R-:W2:Y:S02]  /*5000*/  SYNCS.PHASECHK.TRANS64.TRYWAIT P2, [UR7+0x70], R14 ;  /* 0x0000700eff0075a7 */ /* 0x000ea40008041107 */
[----:B-12---:R-:W-:Y:S05]  /*5010*/  @!P2 BRA `(.L_x_94) ;  /* 0x0000005000eca947 */ /* 0x006fea0003800000 */
.L_x_186:
[----:B------:R-:W2:Y:S01]  /*5020*/  LDC.64 R12, c[0x0][0xb18] ;  /* 0x0002c600ff0c7b82 */ /* 0x000ea20000000a00 */
[----:B------:R-:W-:Y:S01]  /*5030*/  @!P4 R2UR UR8, R2 ;  /* 0x000000000208c2ca */ /* 0x000fe200000e0000 */
[----:B------:R-:W-:Y:S01]  /*5040*/  VOTEU.ALL UP1, P4 ;  /* 0x0000000000ff7886 */ /* 0x000fe20002020000 */
[----:B------:R-:W-:Y:S01]  /*5050*/  @!P4 R2UR UR9, R8 ;  /* 0x000000000809c2ca */ /* 0x000fe200000e0000 */
[----:B------:R-:W-:Y:S01]  /*5060*/  VOTEU.ALL UP2, P4 ;  /* 0x0000000000ff7886 */ /* 0x000fe20002040000 */
[----:B------:R-:W-:Y:S03]  /*5070*/  UMOV UR16, 0x0 ;  /* 0x0000000000107882 */ /* 0x000fe60000000000 */
[----:B------:R-:W4:Y:S01]  /*5080*/  @!P1 LDC R2, c[0x0][0xb0c] ;  /* 0x0002c300ff029b82 */ /* 0x000f220000000800 */
[----:B------:R-:W-:Y:S01]  /*5090*/  @!UP1 UIADD3 UR26, UPT, UPT, UR42, 0x40, URZ ;  /* 0x000000402a1a9890 */ /* 0x000fe2000fffe0ff */
[----:B-1----:R-:W-:Y:S01]  /*50a0*/  @!P4 IMAD.MOV.U32 R0, RZ, RZ, 0x2000 ;  /* 0x00002000ff00c424 */ /* 0x002fe200078e00ff */
[----:B------:R-:W-:Y:S01]  /*50b0*/  @!UP1 UIADD3 UR24, UPT, UPT, UR7, 0x4200, URZ ;  /* 0x0000420007189890 */ /* 0x000fe2000fffe0ff */
[----:B------:R-:W-:Y:S01]  /*50c0*/  @P3 SHF.R.U32.HI R26, RZ, 0x10, R21 ;  /* 0x00000010ff1a3819 */ /* 0x000fe20000011615 */
[----:B------:R-:W-:Y:S01]  /*50d0*/  UMOV UR17, 0x10000000 ;  /* 0x1000000000117882 */ /* 0x000fe20000000000 */
[----:B------:R-:W-:Y:S01]  /*50e0*/  UMOV UR27, UR43 ;  /* 0x0000002b001b7c82 */ /* 0x000fe20008000000 */
[----:B------:R-:W-:Y:S01]  /*50f0*/  UMOV UR28, UR36 ;  /* 0x00000024001c7c82 */ /* 0x000fe20008000000 */
[----:B------:R-:W-:Y:S01]  /*5100*/  IMAD.U32 R9, RZ, RZ, UR8 ;  /* 0x00000008ff097e24 */ /* 0x000fe2000f8e00ff */
[----:B------:R-:W-:Y:S01]  /*5110*/  @!UP1 UIADD3 UR10, UPT, UPT, UR42, 0xc0, URZ ;  /* 0x000000c02a0a9890 */ /* 0x000fe2000fffe0ff */
[----:B------:R-:W-:Y:S01]  /*5120*/  IMAD.U32 R8, RZ, RZ, UR9 ;  /* 0x00000009ff087e24 */ /* 0x000fe2000f8e00ff */
[----:B------:R-:W-:Y:S01]  /*5130*/  @!UP1 UIADD3 UR8, UPT, UPT, UR7, 0x5200, URZ ;  /* 0x0000520007089890 */ /* 0x000fe2000fffe0ff */
[----:B------:R-:W-:Y:S01]  /*5140*/  VIADD R28, R28, 0x1 ;  /* 0x000000011c1c7836 */ /* 0x000fe20000000000 */
[----:B------:R-:W-:Y:S01]  /*5150*/  @!P4 R2UR UR19, R9 ;  /* 0x000000000913c2ca */ /* 0x000fe200000e0000 */
[----:B------:R-:W-:Y:S01]  /*5160*/  VOTEU.ALL UP1, P4 ;  /* 0x0000000000ff7886 */ /* 0x000fe20002020000 */
[----:B------:R-:W-:Y:S01]  /*5170*/  @!P4 R2UR UR18, R8 ;  /* 0x000000000812c2ca */ /* 0x000fe200000e0000 */
[----:B------:R-:W-:Y:S01]  /*5180*/  UMOV UR9, UR25 ;  /* 0x0000001900097c82 */ /* 0x000fe20008000000 */
[----:B------:R-:W1:Y:S01]  /*5190*/  LDC.64 R8, c[0x0][0xb10] ;  /* 0x0002c400ff087b82 */ /* 0x000e620000000a00 */
[----:B------:R-:W-:Y:S01]  /*51a0*/  UMOV UR11, UR43 ;  /* 0x0000002b000b7c82 */ /* 0x000fe20008000000 */
[----:B------:R-:W-:Y:S01]  /*51b0*/  UMOV UR12, UR36 ;  /* 0x00000024000c7c82 */ /* 0x000fe20008000000 */
[----:B------:R-:W-:Y:S08]  /*51c0*/  UPRMT UR14, UR37, 0x654, UR25 ;  /* 0x00000654250e7896 */ /* 0x000ff00008000019 */
[----:B------:R1:W-:Y:S01]  /*51d0*/  @!UP2 UTMALDG.3D [UR24], [UR18], desc[UR16] ;  /* 0x000010181200a5b4 */ /* 0x0003e20008011000 */
[----:B------:R1:W-:Y:S01]  /*51e0*/  @!UP1 UTMALDG.3D [UR8], [UR18], desc[UR16] ;  /* 0x00001008120095b4 */ /* 0x0003e20008011000 */
[----:B------:R5:W-:Y:S01]  /*51f0*/  @!P4 SYNCS.ARRIVE.TRANS64.RED.A0TR RZ, [UR7+0x50], R0 ;  /* 0x00005000ffffc9a7 */ /* 0x000be20008300407 */
[C---:B-1----:R-:W-:Y:S01]  /*5200*/  @!P1 IMAD.HI.U32 R8, R11.reuse, R8, RZ ;  /* 0x000000080b089227 */ /* 0x042fe200078e00ff */
[----:B--2---:R-:W-:Y:S02]  /*5210*/  @!P1 ISETP.NE.AND P0, PT, R12, 0x1, PT ;  /* 0x000000010c00980c */ /* 0x004fe40003f05270 */
[----:B----4-:R-:W-:Y:S01]  /*5220*/  @!P1 ISETP.NE.AND P2, PT, R2, 0x1, PT ;  /* 0x000000010200980c */ /* 0x010fe20003f45270 */
[C---:B------:R-:W-:Y:S01]  /*5230*/  @!P1 IMAD.HI.U32 R13, R10.reuse, R13, RZ ;  /* 0x0000000d0a0d9227 */ /* 0x040fe200078e00ff */
[----:B------:R-:W-:Y:S04]  /*5240*/  @!P1 SHF.R.U32.HI R8, RZ, R9, R8 ;  /* 0x00000009ff089219 */ /* 0x000fe80000011608 */
[----:B------:R-:W-:Y:S01]  /*5250*/  @!P1 SEL R8, R11, R8, !P2 ;  /* 0x000000080b089207 */ /* 0x000fe20005000000 */
[----:B------:R-:W-:Y:S01]  /*5260*/  SYNCS.ARRIVE.TRANS64.RED.A1T0 RZ, [UR14], RZ ;  /* 0x000000ffffff79a7 */ /* 0x000fe2000810040e */
[----:B------:R-:W1:Y:S01]  /*5270*/  SYNCS.PHASECHK.TRANS64.TRYWAIT P5, [UR7+0x78], R14 ;  /* 0x0000780eff0075a7 */ /* 0x000e6200080a1107 */
[----:B-----5:R-:W2:Y:S02]  /*5280*/  @!P1 LDC R0, c[0x0][0xb20] ;  /* 0x0002c800ff009b82 */ /* 0x020ea40000000800 */
[----:B--2---:R-:W-:Y:S04]  /*5290*/  @!P1 SHF.R.U32.HI R0, RZ, R0, R13 ;  /* 0x00000000ff009219 */ /* 0x004fe8000001160d */
[----:B------:R-:W-:Y:S05]  /*52a0*/  @!P1 SEL R9, R10, R0, !P0 ;  /* 0x000000000a099207 */ /* 0x000fea0004000000 */
[----:B------:R-:W-:Y:S02]  /*52b0*/  @!P1 IMAD.IADD R0, R9, 0x1, -R8 ;  /* 0x0000000109009824 */ /* 0x000fe400078e0a08 */
[----:B------:R-:W-:Y:S02]  /*52c0*/  @!P1 IMAD.IADD R8, R8, 0x1, -R9 ;  /* 0x0000000108089824 */ /* 0x000fe400078e0a09 */
[----:B------:R-:W-:Y:S02]  /*52d0*/  @!P1 IMAD R11, R0, R2, R11 ;  /* 0x00000002000b9224 */ /* 0x000fe400078e020b */
[----:B------:R-:W-:Y:S01]  /*52e0*/  @!P1 IMAD R10, R8, R12, R10 ;  /* 0x0000000c080a9224 */ /* 0x000fe200078e020a */
[----:B-1----:R-:W-:Y:S06]  /*52f0*/  @!P5 BRA `(.L_x_95) ;  /* 0x00000050004cd947 */ /* 0x002fec0003800000 */
.L_x_188:
[----:B------:R-:W-:Y:S01]  /*5300*/  @!P4 IADD3 R2, P0, PT, R30, 0x580, RZ ;  /* 0x000005801e02c810 */ /* 0x000fe20007f1e0ff */
[----:B------:R-:W-:Y:S01]  /*5310*/  VOTEU.ALL UP1, P4 ;  /* 0x0000000000ff7886 */ /* 0x000fe20002020000 */
[----:B------:R-:W-:Y:S01]  /*5320*/  VOTEU.ALL UP2, P4 ;  /* 0x0000000000ff7886 */ /* 0x000fe20002040000 */
[----:B------:R-:W-:Y:S01]  /*5330*/  UMOV UR14, 0x0 ;  /* 0x00000000000e7882 */ /* 0x000fe20000000000 */
[----:B------:R-:W-:Y:S01]  /*5340*/  @!P4 R2UR UR9, R2 ;  /* 0x000000000209c2ca */ /* 0x000fe200000e0000 */
[----:B-1----:R-:W-:Y:S01]  /*5350*/  @!P4 IMAD.X R0, RZ, RZ, R31, P0 ;  /* 0x000000ffff00c224 */ /* 0x002fe200000e061f */
[----:B------:R-:W-:Y:S01]  /*5360*/  @!UP1 UIADD3 UR17, UPT, UPT, UR7, 0x58, URZ ;  /* 0x0000005807119890 */ /* 0x000fe2000fffe0ff */
[----:B------:R-:W-:Y:S01]  /*5370*/  ISETP.NE.AND P0, PT, R28, 0x2, PT ;  /* 0x000000021c00780c */ /* 0x000fe20003f05270 */
[----:B------:R-:W-:Y:S01]  /*5380*/  @!UP1 UIADD3 UR18, UPT, UPT, UR42, 0x60, URZ ;  /* 0x000000602a129890 */ /* 0x000fe2000fffe0ff */
[----:B------:R-:W-:Y:S01]  /*5390*/  LOP3.LUT R29, R29, 0x1, RZ, 0x3c, !PT ;  /* 0x000000011d1d7812 */ /* 0x000fe200078e3cff */
[----:B------:R-:W-:Y:S01]  /*53a0*/  @!UP1 UIADD3 UR16, UPT, UPT, UR7, 0x6200, URZ ;  /* 0x0000620007109890 */ /* 0x000fe2000fffe0ff */
[----:B------:R-:W-:Y:S01]  /*53b0*/  @!P4 R2UR UR8, R0 ;  /* 0x000000000008c2ca */ /* 0x000fe200000e0000 */
[----:B------:R-:W-:Y:S01]  /*53c0*/  UMOV UR15, 0x10000000 ;  /* 0x10000000000f7882 */ /* 0x000fe20000000000 */
[----:B------:R-:W-:Y:S01]  /*53d0*/  UMOV UR19, UR43 ;  /* 0x0000002b00137c82 */ /* 0x000fe20008000000 */
[----:B------:R-:W-:Y:S01]  /*53e0*/  UMOV UR20, UR36 ;  /* 0x0000002400147c82 */ /* 0x000fe20008000000 */
[----:B------:R-:W-:Y:S01]  /*53f0*/  @!UP1 UIADD3 UR10, UPT, UPT, UR42, 0xe0, URZ ;  /* 0x000000e02a0a9890 */ /* 0x000fe2000fffe0ff */
[----:B------:R-:W-:Y:S01]  /*5400*/  SEL R0, RZ, 0x1, P0 ;  /* 0x00000001ff007807 */ /* 0x000fe20000000000 */
[----:B------:R-:W-:Y:S01]  /*5410*/  IMAD.U32 R8, RZ, RZ, UR9 ;  /* 0x00000009ff087e24 */ /* 0x000fe2000f8e00ff */
[----:B------:R-:W-:Y:S01]  /*5420*/  UMOV UR11, UR43 ;  /* 0x0000002b000b7c82 */ /* 0x000fe20008000000 */
[----:B------:R-:W-:Y:S01]  /*5430*/  UMOV UR12, UR36 ;  /* 0x00000024000c7c82 */ /* 0x000fe20008000000 */
[----:B------:R-:W-:Y:S01]  /*5440*/  UMOV UR9, UR17 ;  /* 0x0000001100097c82 */ /* 0x000fe20008000000 */
[----:B------:R-:W-:Y:S01]  /*5450*/  @P3 R2UR UR36, R26 ;  /* 0x000000001a2432ca */ /* 0x000fe200000e0000 */
[----:B------:R-:W-:Y:S01]  /*5460*/  IMAD.IADD R15, R10, 0x1, R90 ;  /* 0x000000010a0f7824 */ /* 0x000fe200078e025a */
[----:B------:R-:W-:Y:S01]  /*5470*/  @!P4 R2UR UR22, R8 ;  /* 0x000000000816c2ca */ /* 0x000fe200000e0000 */
[----:B------:R-:W-:Y:S01]  /*5480*/  IMAD.U32 R9, RZ, RZ, UR8 ;  /* 0x00000008ff097e24 */ /* 0x000fe2000f8e00ff */
[----:B------:R-:W-:Y:S01]  /*5490*/  @!UP1 UIADD3 UR8, UPT, UPT, UR7, 0x7200, URZ ;  /* 0x0000720007089890 */ /* 0x000fe2000fffe0ff */
[----:B------:R-:W-:Y:S01]  /*54a0*/  LOP3.LUT R27, R27, R0, RZ, 0x3c, !PT ;  /* 0x000000001b1b7212 */ /* 0x000fe200078e3cff */
[----:B------:R-:W-:Y:S01]  /*54b0*/  VOTEU.ALL UP1, P4 ;  /* 0x0000000000ff7886 */ /* 0x000fe20002020000 */
[----:B------:R-:W-:Y:S01]  /*54c0*/  IMAD.IADD R14, R11, 0x1, R91 ;  /* 0x000000010b0e7824 */ /* 0x000fe200078e025b */
[----:B------:R-:W-:Y:S02]  /*54d0*/  @!P4 R2UR UR23, R9 ;  /* 0x000000000917c2ca */ /* 0x000fe400000e0000 */
[----:B------:R-:W-:Y:S11]  /*54e0*/  SEL R28, R28, RZ, P0 ;  /* 0x000000ff1c1c7207 */ /* 0x000ff60000000000 */
[----:B------:R2:W-:Y:S01]  /*54f0*/  @!UP2 UTMALDG.3D [UR16], [UR22], desc[UR14] ;  /* 0x00000e101600a5b4 */ /* 0x0005e20008011000 */
[----:B------:R2:W-:Y:S01]  /*5500*/  @!UP1 UTMALDG.3D [UR8], [UR22], desc[UR14] ;  /* 0x00000e08160095b4 */ /* 0x0005e20008011000 */
[----:B------:R2:W-:Y:S01]  /*5510*/  @!P4 SYNCS.ARRIVE.TRANS64.RED.A0TR RZ, [UR7+0x58], R25 ;  /* 0x00005819ffffc9a7 */ /* 0x0005e20008300407 */
[----:B------:R-:W-:Y:S01]  /*5520*/  UPLOP3.LUT UP1, UPT, UPT, UPT, UPT, 0x80, 0x8 ;  /* 0x000000000008789c */ /* 0x000fe20003f2f070 */
[----:B------:R-:W-:Y:S01]  /*5530*/  SYNCS.ARRIVE.TRANS64.RED.A1T0 RZ, [UR13], RZ ;  /* 0x000000ffffff79a7 */ /* 0x000fe2000810040d */
[----:B------:R-:W-:Y:S09]  /*5540*/  @P3 BRA `(.L_x_96) ;  /* 0xfffffff000343947 */ /* 0x000ff2000383ffff */
[----:B------:R-:W-:-:S04]  /*5550*/  SHF.L.U32 R2, R29, 0x1f, RZ ;  /* 0x0000001f1d027819 */ /* 0x000fc800000006ff */
[----:B------:R-:W1:Y:S02]  /*5560*/  SYNCS.PHASECHK.TRANS64.TRYWAIT P0, [UR7+0x60], R2 ;  /* 0x00006002ff0075a7 */ /* 0x000e640008001107 */
[----:B-1----:R-:W-:Y:S05]  /*5570*/  @!P0 BRA `(.L_x_97) ;  /* 0x0000004c00c48947 */ /* 0x002fea0003800000 */
.L_x_190:
[----:B------:R-:W4:Y:S02]  /*5580*/  SYNCS.PHASECHK.TRANS64.TRYWAIT P0, [UR7+0x68], R2 ;  /* 0x00006802ff0075a7 */ /* 0x000f240008001107 */
[----:B----4-:R-:W-:Y:S05]  /*5590*/  @!P0 BRA `(.L_x_98) ;  /* 0x0000004c00d48947 */ /* 0x010fea0003800000 */
.L_x_192:
[----:B------:R-:W4:Y:S02]  /*55a0*/  SYNCS.PHASECHK.TRANS64.TRYWAIT P0, [UR7+0x70], R2 ;  /* 0x00007002ff0075a7 */ /* 0x000f240008001107 */
[----:B----4-:R-:W-:Y:S05]  /*55b0*/  @!P0 BRA `(.L_x_99) ;  /* 0x0000004c00e48947 */ /* 0x010fea0003800000 */
.L_x_194:
[----:B-1----:R-:W-:-:S07]  /*55c0*/  MOV R0, UR7 ;  /* 0x0000000700007c02 */ /* 0x002fce0008000f00 */
.L_x_100:
[----:B-1----:R-:W-:-:S04]  /*55d0*/  SHF.L.U32 R2, R29, 0x1f, RZ ;  /* 0x0000001f1d027819 */ /* 0x002fc800000006ff */
[----:B------:R1:W4:Y:S03]  /*55e0*/  SYNCS.PHASECHK.TRANS64.TRYWAIT P0, [R0+URZ+0x78], R2 ;  /* 0x00007802000075a7 */ /* 0x00032600080011ff */
[----:B----4-:R-:W-:Y:S05]  /*55f0*/  @!P0 NANOSLEEP.SYNCS 0x989680 ;  /* 0x009896800000895d */ /* 0x010fea0003900000 */
[----:B------:R-:W4:Y:S02]  /*5600*/  @!P0 SYNCS.PHASECHK.TRANS64 P0, [R0+URZ+0x78], R2 ;  /* 0x00007802000085a7 */ /* 0x000f2400080010ff */
[----:B--2-4-:R-:W-:Y:S05]  /*5610*/  @P0 EXIT ;  /* 0x000000000000094d */ /* 0x014fea0003800000 */
[----:B------:R-:W-:Y:S05]  /*5620*/  BRA `(.L_x_100) ;  /* 0xfffffffc00e87947 */ /* 0x000fea000383ffff */
.L_x_85:
[----:B------:R-:W-:-:S06]  /*5630*/  UISETP.GE.AND UP1, UPT, UR10, 0x4, UPT ;  /* 0x000000040a00788c */ /* 0x000fcc000bf26270 */
[----:B------:R-:W-:-:S13]  /*5640*/  PLOP3.LUT P0, PT, PT, PT, UP1, 0x80, 0x8 ;  /* 0x000000000008781c */ /* 0x000fda0003f0f018 */
[----:B------:R-:W-:Y:S05]  /*5650*/  @!P0 EXIT ;  /* 0x000000000000894d */ /* 0x000fea0003800000 */
[----:B------:R-:W-:Y:S01]  /*5660*/  BAR.SYNC.DEFER_BLOCKING 0x6, 0xa0 ;  /* 0x0182800000007b1d */ /* 0x000fe20000010000 */
[C---:B------:R-:W-:Y:S01]  /*5670*/  IMAD.SHL.U32 R4, R105.reuse, 0x20, RZ ;  /* 0x0000002069047824 */ /* 0x040fe200078e00ff */
[C---:B------:R-:W-:Y:S01]  /*5680*/  SHF.L.U32 R3, R96.reuse, 0x15, RZ ;  /* 0x0000001560037819 */ /* 0x040fe200000006ff */
[----:B------:R-:W-:Y:S01]  /*5690*/  IMAD.SHL.U32 R5, R96, 0x400, RZ ;  /* 0x0000040060057824 */ /* 0x000fe200078e00ff */
[C---:B------:R-:W-:Y:S01]  /*56a0*/  LOP3.LUT R106, R105.reuse, 0x60, RZ, 0xc0, !PT ;  /* 0x00000060696a7812 */ /* 0x040fe200078ec0ff */
[C---:B------:R-:W-:Y:S01]  /*56b0*/  IMAD.SHL.U32 R2, R105.reuse, 0x4, RZ ;  /* 0x0000000469027824 */ /* 0x040fe200078e00ff */
[----:B------:R-:W-:Y:S02]  /*56c0*/  UMOV UR48, 0x400 ;  /* 0x0000040000307882 */ /* 0x000fe40000000000 */
[----:B------:R-:W1:Y:S01]  /*56d0*/  LDC R95, c[0x0][0x370] ;  /* 0x0000dc00ff5f7b82 */ /* 0x000e620000000800 */
[----:B------:R-:W-:Y:S01]  /*56e0*/  ULEA UR48, UR37, UR48, 0x18 ;  /* 0x0000003025307291 */ /* 0x000fe2000f8ec0ff */
[C---:B------:R-:W-:Y:S01]  /*56f0*/  LOP3.LUT R104, R4.reuse, 0xb20, RZ, 0xc0, !PT ;  /* 0x00000b2004687812 */ /* 0x040fe200078ec0ff */
[----:B------:R-:W-:Y:S01]  /*5700*/  IMAD.U32 R46, R105, 0x10000, RZ ;  /* 0x00010000692e7824 */ /* 0x000fe200078e00ff */
[----:B------:R-:W-:Y:S01]  /*5710*/  LOP3.LUT R4, R4, 0xc0, RZ, 0xc0, !PT ;  /* 0x000000c004047812 */ /* 0x000fe200078ec0ff */
[----:B------:R-:W-:Y:S01]  /*5720*/  UIADD3 UR4, UPT, UPT, UR48, 0x200, URZ ;  /* 0x0000020030047890 */ /* 0x000fe2000fffe0ff */
[----:B------:R-:W-:Y:S01]  /*5730*/  LOP3.LUT R104, R104, 0x400, R5, 0xf8, !PT ;  /* 0x0000040068687812 */ /* 0x000fe200078ef805 */
[----:B------:R-:W-:Y:S01]  /*5740*/  HFMA2 R45, -RZ, RZ, 0, 0 ;  /* 0x00000000ff2d7431 */ /* 0x000fe200000001ff */
[----:B------:R-:W2:Y:S01]  /*5750*/  LDC R42, c[0x0][0xb0c] ;  /* 0x0002c300ff2a7b82 */ /* 0x000ea20000000800 */
[----:B------:R-:W-:Y:S01]  /*5760*/  LOP3.LUT R2, R4, 0x18, R2, 0xf8, !PT ;  /* 0x0000001804027812 */ /* 0x000fe200078ef802 */
[----:B------:R-:W-:Y:S01]  /*5770*/  IMAD.MOV.U32 R101, RZ, RZ, 0x1 ;  /* 0x00000001ff657424 */ /* 0x000fe200078e00ff */
[----:B------:R-:W-:Y:S01]  /*5780*/  LOP3.LUT R3, R3, 0x200000, RZ, 0xc0, !PT ;  /* 0x0020000003037812 */ /* 0x000fe200078ec0ff */
[----:B------:R-:W-:Y:S01]  /*5790*/  IMAD.MOV.U32 R100, RZ, RZ, RZ ;  /* 0x000000ffff647224 */ /* 0x000fe200078e00ff */
[----:B------:R-:W-:Y:S01]  /*57a0*/  LOP3.LUT R104, R104, R2, RZ, 0xfc, !PT ;  /* 0x0000000268687212 */ /* 0x000fe200078efcff */
[----:B------:R-:W-:Y:S01]  /*57b0*/  IMAD.MOV.U32 R109, RZ, RZ, RZ ;  /* 0x000000ffff6d7224 */ /* 0x000fe200078e00ff */
[----:B------:R-:W-:Y:S01]  /*57c0*/  MOV R97, UR4 ;  /* 0x0000000400617c02 */ /* 0x000fe20008000f00 */
[----:B------:R-:W3:Y:S01]  /*57d0*/  LDC R93, c[0x0][0xb20] ;  /* 0x0002c800ff5d7b82 */ /* 0x000ee20000000800 */
[----:B------:R-:W4:Y:S01]  /*57e0*/  LDS R0, [UR48+0x140] ;  /* 0x00014030ff007984 */ /* 0x000f220008000800 */
[----:B------:R-:W-:Y:S01]  /*57f0*/  LOP3.LUT R103, R105, 0x2, RZ, 0xc0, !PT ;  /* 0x0000000269677812 */ /* 0x000fe200078ec0ff */
[----:B------:R-:W1:Y:S01]  /*5800*/  LDCU.64 UR52, c[0x0][0x348] ;  /* 0x00006900ff3477ac */ /* 0x000e620008000a00 */
[----:B------:R-:W-:Y:S01]  /*5810*/  LOP3.LUT R46, R3, 0x400000, R46, 0xf8, !PT ;  /* 0x00400000032e7812 */ /* 0x000fe200078ef82e */
[----:B------:R-:W-:Y:S01]  /*5820*/  IMAD R104, R104, 0x2, R97 ;  /* 0x0000000268687824 */ /* 0x000fe200078e0261 */
[----:B------:R-:W-:Y:S01]  /*5830*/  LOP3.LUT R105, R105, 0x4, RZ, 0xc0, !PT ;  /* 0x0000000469697812 */ /* 0x000fe200078ec0ff */
[----:B------:R-:W1:Y:S01]  /*5840*/  LDCU.64 UR38, c[0x0][0x888] ;  /* 0x00011100ff2677ac */ /* 0x000e620008000a00 */
[----:B------:R-:W1:Y:S01]  /*5850*/  LDC R41, c[0x0][0xb30] ;  /* 0x0002cc00ff297b82 */ /* 0x000e620000000800 */
[----:B------:R-:W-:Y:S01]  /*5860*/  MOV R99, RZ ;  /* 0x000000ff00637202 */ /* 0x000fe20000000f00 */
[--C-:B------:R-:W-:Y:S01]  /*5870*/  IMAD R103, R103, -0x10, R104.reuse ;  /* 0xfffffff067677824 */ /* 0x100fe200078e0268 */
[----:B------:R-:W1:Y:S01]  /*5880*/  LDCU.64 UR44, c[0x0][0x890] ;  /* 0x00011200ff2c77ac */ /* 0x000e620008000a00 */
[----:B------:R-:W-:Y:S01]  /*5890*/  IMAD R102, R105, -0x10, R104 ;  /* 0xfffffff069667824 */ /* 0x000fe200078e0268 */
[----:B------:R-:W-:-:S03]  /*58a0*/  UMOV UR49, URZ ;  /* 0x000000ff00317c82 */ /* 0x000fc60008000000 */
[----:B------:R-:W1:Y:S01]  /*58b0*/  LDC.64 R88, c[0x0][0xb10] ;  /* 0x0002c400ff587b82 */ /* 0x000e620000000a00 */
[----:B------:R-:W-:-:S07]  /*58c0*/  UMOV UR51, URZ ;  /* 0x000000ff00337c82 */ /* 0x000fce0008000000 */
[----:B------:R-:W1:Y:S08]  /*58d0*/  LDC.64 R38, c[0x0][0xb18] ;  /* 0x0002c600ff267b82 */ /* 0x000e700000000a00 */
[----:B------:R-:W1:Y:S08]  /*58e0*/  LDC.64 R36, c[0x0][0xb28] ;  /* 0x0002ca00ff247b82 */ /* 0x000e700000000a00 */
[----:B------:R-:W1:Y:S01]  /*58f0*/  LDC.64 R86, c[0x0][0x8b0] ;  /* 0x00022c00ff567b82 */ /* 0x000e620000000a00 */
[----:B----4-:R-:W-:-:S07]  /*5900*/  IMAD.IADD R46, R0, 0x1, R46 ;  /* 0x00000001002e7824 */ /* 0x010fce00078e022e */
[----:B------:R-:W4:Y:S08]  /*5910*/  LDC.64 R84, c[0x0][0x8a8] ;  /* 0x00022a00ff547b82 */ /* 0x000f300000000a00 */
[----:B--23--:R-:W1:Y:S02]  /*5920*/  LDC R94, c[0x0][0x374] ;  /* 0x0000dd00ff5e7b82 */ /* 0x00ce640000000800 */
.L_x_144:
[----:B------:R-:W-:Y:S02]  /*5930*/  LEA R0, R109, UR48, 0x3 ;  /* 0x000000306d007c11 */ /* 0x000fe4000f8e18ff */
[----:B------:R-:W-:Y:S02]  /*5940*/  SHF.L.U32 R2, R99, 0x1f, RZ ;  /* 0x0000001f63027819 */ /* 0x000fe400000006ff */
[----:B-1----:R-:W-:Y:S02]  /*5950*/  LEA R16, R109, UR48, 0x4 ;  /* 0x000000306d107c11 */ /* 0x002fe4000f8e20ff */
[----:B------:R-:W2:Y:S02]  /*5960*/  SYNCS.PHASECHK.TRANS64.TRYWAIT P0, [R0+URZ+0x90], R2 ;  /* 0x00009002000075a7 */ /* 0x000ea400080011ff */
[----:B--23--:R-:W-:Y:S05]  /*5970*/  @!P0 BRA `(.L_x_101) ;  /* 0x0000004c000c8947 */ /* 0x00cfea0003800000 */
.L_x_195:
[----:B------:R-:W3:Y:S01]  /*5980*/  LDC.64 R10, c[0x0][0xb10] ;  /* 0x0002c400ff0a7b82 */ /* 0x000ee20000000a00 */
[----:B------:R-:W4:Y:S01]  /*5990*/  LDS.128 R16, [R16+0x120] ;  /* 0x0001200010107984 */ /* 0x000f220000000c00 */
[----:B-1----:R-:W-:Y:S01]  /*59a0*/  ISETP.NE.AND P1, PT, R41, 0x1, PT ;  /* 0x000000012900780c */ /* 0x002fe20003f25270 */
[----:B--2---:R-:W-:Y:S01]  /*59b0*/  VIADD R0, R0, 0xa0 ;  /* 0x000000a000007836 */ /* 0x004fe20000000000 */
[----:B------:R-:W-:Y:S04]  /*59c0*/  ISETP.GE.AND P0, PT, R40, 0x1, PT ;  /* 0x000000012800780c */ /* 0x000fe80003f06270 */
[----:B------:R-:W1:Y:S01]  /*59d0*/  LDC.64 R8, c[0x0][0xb18] ;  /* 0x0002c600ff087b82 */ /* 0x000e620000000a00 */
[----:B------:R-:W-:Y:S01]  /*59e0*/  PRMT R0, RZ, 0x654, R0 ;  /* 0x00000654ff007816 */ /* 0x000fe20000000000 */
[----:B------:R-:W-:Y:S01]  /*59f0*/  @!PT LDS RZ, [RZ] ;  /* 0x00000000fffff984 */ /* 0x000fe20000000800 */
[----:B------:R-:W-:Y:S01]  /*5a00*/  @!PT LDS RZ, [RZ] ;  /* 0x00000000fffff984 */ /* 0x000fe20000000800 */
[----:B------:R-:W-:Y:S01]  /*5a10*/  @!PT LDS RZ, [RZ] ;  /* 0x00000000fffff984 */ /* 0x000fe20000000800 */
[----:B------:R-:W-:Y:S01]  /*5a20*/  @!PT LDS RZ, [RZ] ;  /* 0x00000000fffff984 */ /* 0x000fe20000000800 */
[----:B------:R2:W-:Y:S06]  /*5a30*/  MEMBAR.ALL.CTA ;  /* 0x0000000000007992 */ /* 0x0005ec0000008000 */
[----:B--2---:R-:W2:Y:S01]  /*5a40*/  FENCE.VIEW.ASYNC.S ;  /* 0x00000000000073c6 */ /* 0x004ea20000000000 */
[----:B------:R-:W1:Y:S08]  /*5a50*/  @!P1 LDC R12, c[0x0][0xb20] ;  /* 0x0002c800ff0c9b82 */ /* 0x000e700000000800 */
[----:B------:R-:W1:Y:S01]  /*5a60*/  @!P1 LDC R7, c[0x0][0xb0c] ;  /* 0x0002c300ff079b82 */ /* 0x000e620000000800 */
[----:B--2---:R2:W-:Y:S01]  /*5a70*/  SYNCS.ARRIVE.TRANS64.RED.A1T0 RZ, [R0+URZ], RZ ;  /* 0x000000ff00ff79a7 */ /* 0x0045e200081004ff */
[----:B----4-:R-:W-:Y:S04]  /*5a80*/  LOP3.LUT P4, RZ, R18, 0x1, RZ, 0xc0, !PT ;  /* 0x0000000112ff7812 */ /* 0x010fe8000788c0ff */
[----:B------:R-:W-:Y:S09]  /*5a90*/  P2R R107, PR, RZ, 0x10 ;  /* 0x00000010ff6b7803 */ /* 0x000ff20000000000 */
[----:B------:R-:W-:Y:S02]  /*5aa0*/  @P4 MOV R44, R16 ;  /* 0x00000010002c4202 */ /* 0x000fe40000000f00 */
[----:B------:R-:W-:Y:S01]  /*5ab0*/  @P4 LOP3.LUT R43, R17, 0xffff, RZ, 0xc0, !PT ;  /* 0x0000ffff112b4812 */ /* 0x000fe200078ec0ff */
[----:B--23--:R-:W-:Y:S06]  /*5ac0*/  @!P0 BRA `(.L_x_102) ;  /* 0x0000000000a48947 */ /* 0x00cfec0003800000 */
[----:B------:R-:W-:Y:S01]  /*5ad0*/  IMAD.HI.U32 R0, R94, R39, RZ ;  /* 0x000000275e007227 */ /* 0x000fe200078e00ff */
[----:B------:R-:W-:Y:S02]  /*5ae0*/  ISETP.NE.AND P0, PT, R38, 0x1, PT ;  /* 0x000000012600780c */ /* 0x000fe40003f05270 */
[----:B------:R-:W-:Y:S01]  /*5af0*/  ISETP.NE.AND P2, PT, R40, 0x1, PT ;  /* 0x000000012800780c */ /* 0x000fe20003f45270 */
[----:B------:R-:W-:Y:S01]  /*5b00*/  IMAD.HI.U32 R4, R95, R88, RZ ;  /* 0x000000585f047227 */ /* 0x000fe200078e00ff */
[----:B------:R-:W-:Y:S02]  /*5b10*/  SHF.R.U32.HI R0, RZ, R93, R0 ;  /* 0x0000005dff007219 */ /* 0x000fe40000011600 */
[----:B------:R-:W-:Y:S01]  /*5b20*/  ISETP.NE.AND P3, PT, R42, 0x1, PT ;  /* 0x000000012a00780c */ /* 0x000fe20003f65270 */
[----:B------:R-:W-:Y:S01]  /*5b30*/  IMAD.HI.U32 R6, R43, R39, RZ ;  /* 0x000000272b067227 */ /* 0x000fe200078e00ff */
[-C--:B------:R-:W-:Y:S02]  /*5b40*/  SHF.R.U32.HI R4, RZ, R89.reuse, R4 ;  /* 0x00000059ff047219 */ /* 0x080fe40000011604 */
[----:B------:R-:W-:Y:S01]  /*5b50*/  SEL R0, R94, R0, !P0 ;  /* 0x000000005e007207 */ /* 0x000fe20004000000 */
[----:B------:R-:W-:Y:S01]  /*5b60*/  IMAD.HI.U32 R5, R44, R88, RZ ;  /* 0x000000582c057227 */ /* 0x000fe200078e00ff */
[----:B------:R-:W-:Y:S03]  /*5b70*/  SEL R4, R95, R4, !P3 ;  /* 0x000000045f047207 */ /* 0x000fe60005800000 */
[-C--:B------:R-:W-:Y:S01]  /*5b80*/  IMAD.HI.U32 R3, R0, R36.reuse, RZ ;  /* 0x0000002400037227 */ /* 0x080fe200078e00ff */
[----:B------:R-:W-:Y:S03]  /*5b90*/  SHF.R.U32.HI R5, RZ, R89, R5 ;  /* 0x00000059ff057219 */ /* 0x000fe60000011605 */
[----:B------:R-:W-:Y:S01]  /*5ba0*/  IMAD.HI.U32 R2, R4, R36, RZ ;  /* 0x0000002404027227 */ /* 0x000fe200078e00ff */
[----:B------:R-:W-:Y:S02]  /*5bb0*/  @P2 SHF.R.U32.HI R0, RZ, R37, R3 ;  /* 0x00000025ff002219 */ /* 0x000fe40000011603 */
[----:B------:R-:W-:Y:S02]  /*5bc0*/  SHF.R.U32.HI R3, RZ, R93, R6 ;  /* 0x0000005dff037219 */ /* 0x000fe40000011606 */
[----:B------:R-:W-:Y:S01]  /*5bd0*/  @P2 SHF.R.U32.HI R4, RZ, R37, R2 ;  /* 0x00000025ff042219 */ /* 0x000fe20000011602 */
[----:B------:R-:W-:Y:S01]  /*5be0*/  IMAD R0, R40, R0, RZ ;  /* 0x0000000028007224 */ /* 0x000fe200078e02ff */
[----:B------:R-:W-:Y:S02]  /*5bf0*/  SEL R3, R43, R3, !P0 ;  /* 0x000000032b037207 */ /* 0x000fe40004000000 */
[----:B------:R-:W-:Y:S01]  /*5c00*/  SEL R2, R44, R5, !P3 ;  /* 0x000000052c027207 */ /* 0x000fe20005800000 */
[----:B------:R-:W-:Y:S01]  /*5c10*/  IMAD R5, R40, R4, RZ ;  /* 0x0000000428057224 */ /* 0x000fe200078e02ff */
[C---:B------:R-:W-:Y:S01]  /*5c20*/  ISETP.GE.AND P0, PT, R3.reuse, R0, PT ;  /* 0x000000000300720c */ /* 0x040fe20003f06270 */
[C---:B------:R-:W-:Y:S03]  /*5c30*/  IMAD.HI.U32 R0, R3.reuse, R36, RZ ;  /* 0x0000002403007227 */ /* 0x040fe600078e00ff */
[C---:B------:R-:W-:Y:S02]  /*5c40*/  ISETP.GE.OR P0, PT, R2.reuse, R5, P0 ;  /* 0x000000050200720c */ /* 0x040fe40000706670 */
[----:B------:R-:W-:Y:S04]  /*5c50*/  SHF.R.U32.HI R0, RZ, R37, R0 ;  /* 0x00000025ff007219 */ /* 0x000fe80000011600 */
[C---:B------:R-:W-:Y:S05]  /*5c60*/  SEL R6, R3.reuse, R0, !P2 ;  /* 0x0000000003067207 */ /* 0x040fea0005000000 */
        /* <DEDUP_REMOVED lines=14> */
[----:B------:R-:W-:Y:S07]  /*5d50*/  IMAD R43, R3, R38, R43 ;  /* 0x00000026032b7224 */ /* 0x000fee00078e022b */
.L_x_102:
[----:B-1----:R-:W-:Y:S01]  /*5d60*/  @!P1 ISETP.NE.AND P0, PT, R8, 0x1, PT ;  /* 0x000000010800980c */ /* 0x002fe20003f05270 */
[----:B------:R-:W-:Y:S01]  /*5d70*/  @!P1 IMAD.HI.U32 R2, R43, R9, RZ ;  /* 0x000000092b029227 */ /* 0x000fe200078e00ff */
[----:B------:R-:W-:Y:S01]  /*5d80*/  R2UR UR42, R14 ;  /* 0x000000000e2a72ca */ /* 0x000fe200000e0000 */
[----:B------:R-:W-:Y:S01]  /*5d90*/  BSSY.RECONVERGENT B6, `(.L_x_103) ;  /* 0x0000031000067945 */ /* 0x000fe20003800200 */
[----:B------:R-:W-:Y:S01]  /*5da0*/  R2UR UR41, R15 ;  /* 0x000000000f2972ca */ /* 0x000fe200000e0000 */
[C---:B------:R-:W-:Y:S01]  /*5db0*/  @!P1 IMAD.HI.U32 R0, R44.reuse, R10, RZ ;  /* 0x0000000a2c009227 */ /* 0x040fe200078e00ff */
[----:B------:R-:W-:Y:S02]  /*5dc0*/  @!P1 SHF.R.U32.HI R2, RZ, R12, R2 ;  /* 0x0000000cff029219 */ /* 0x000fe40000011602 */
[----:B------:R-:W-:Y:S01]  /*5dd0*/  @!P1 ISETP.NE.AND P2, PT, R7, 0x1, PT ;  /* 0x000000010700980c */ /* 0x000fe20003f45270 */
[----:B------:R-:W-:Y:S01]  /*5de0*/  VIADD R109, R109, 0x1 ;  /* 0x000000016d6d7836 */ /* 0x000fe20000000000 */
[----:B------:R-:W-:Y:S02]  /*5df0*/  @!P1 SEL R2, R43, R2, !P0 ;  /* 0x000000022b029207 */ /* 0x000fe40004000000 */
[----:B------:R-:W-:Y:S02]  /*5e00*/  @!P1 SHF.R.U32.HI R0, RZ, R11, R0 ;  /* 0x0000000bff009219 */ /* 0x000fe40000011600 */
[----:B------:R-:W-:Y:S01]  /*5e10*/  LOP3.LUT P0, RZ, R97, 0x1b0, RZ, 0xc0, !PT ;  /* 0x000001b061ff7812 */ /* 0x000fe2000780c0ff */
[----:B------:R-:W-:Y:S01]  /*5e20*/  USHF.L.U32 UR42, UR42, 0x6, URZ ;  /* 0x000000062a2a7899 */ /* 0x000fe200080006ff */
[----:B------:R-:W-:Y:S01]  /*5e30*/  @!P1 SEL R3, R44, R0, !P2 ;  /* 0x000000002c039207 */ /* 0x000fe20005000000 */
[----:B------:R-:W-:Y:S01]  /*5e40*/  USHF.L.U32 UR41, UR41, 0x8, URZ ;  /* 0x0000000829297899 */ /* 0x000fe200080006ff */
[----:B------:R-:W-:Y:S03]  /*5e50*/  @P4 SHF.R.U32.HI R98, RZ, 0x10, R17 ;  /* 0x00000010ff624819 */ /* 0x000fe60000011611 */
[----:B------:R-:W-:Y:S02]  /*5e60*/  @!P1 IMAD.IADD R0, R2, 0x1, -R3 ;  /* 0x0000000102009824 */ /* 0x000fe400078e0a03 */
[----:B------:R-:W-:Y:S02]  /*5e70*/  @!P1 IMAD.IADD R2, R3, 0x1, -R2 ;  /* 0x0000000103029824 */ /* 0x000fe400078e0a02 */
[----:B------:R-:W-:Y:S02]  /*5e80*/  @!P1 IMAD R44, R0, R7, R44 ;  /* 0x00000007002c9224 */ /* 0x000fe400078e022c */
[----:B------:R-:W-:Y:S01]  /*5e90*/  @!P1 IMAD R43, R2, R8, R43 ;  /* 0x00000008022b9224 */ /* 0x000fe200078e022b */
[----:B------:R-:W-:Y:S06]  /*5ea0*/  @!P0 BRA `(.L_x_104) ;  /* 0x00000000007c8947 */ /* 0x000fec0003800000 */
[----:B------:R-:W1:Y:S01]  /*5eb0*/  LDCU.64 UR8, c[0x4][0x80] ;  /* 0x01001000ff0877ac */ /* 0x000e620008000a00 */
[----:B------:R-:W-:Y:S01]  /*5ec0*/  MOV R2, 0x0 ;  /* 0x0000000000027802 */ /* 0x000fe20000000f00 */
[----:B------:R-:W-:Y:S02]  /*5ed0*/  HFMA2 R12, -RZ, RZ, 0, 5.9604644775390625e-08 ;  /* 0x00000001ff0c7431 */ /* 0x000fe400000001ff */
[----:B------:R-:W-:Y:S01]  /*5ee0*/  IMAD.MOV.U32 R8, RZ, RZ, 0x70 ;  /* 0x00000070ff087424 */ /* 0x000fe200078e00ff */
[----:B------:R2:W3:Y:S01]  /*5ef0*/  LDC.64 R14, c[0x4][R2] ;  /* 0x01000000020e7b82 */ /* 0x0004e20000000a00 */
[----:B------:R-:W4:Y:S01]  /*5f00*/  LDCU.64 UR6, c[0x4][0x88] ;  /* 0x01001100ff0677ac */ /* 0x000f220008000a00 */
[----:B------:R-:W-:Y:S01]  /*5f10*/  IMAD.MOV.U32 R13, RZ, RZ, RZ ;  /* 0x000000ffff0d7224 */ /* 0x000fe200078e00ff */
[----:B------:R-:W2:Y:S01]  /*5f20*/  LDCU.64 UR4, c[0x4][0x8] ;  /* 0x01000100ff0477ac */ /* 0x000ea20008000a00 */
[----:B-1----:R-:W-:Y:S01]  /*5f30*/  MOV R5, UR9 ;  /* 0x0000000900057c02 */ /* 0x002fe20008000f00 */
[----:B------:R-:W-:Y:S01]  /*5f40*/  IMAD.U32 R4, RZ, RZ, UR8 ;  /* 0x00000008ff047e24 */ /* 0x000fe2000f8e00ff */
[----:B----4-:R-:W-:Y:S01]  /*5f50*/  MOV R7, UR7 ;  /* 0x0000000700077c02 */ /* 0x010fe20008000f00 */
[----:B------:R-:W-:Y:S01]  /*5f60*/  IMAD.U32 R6, RZ, RZ, UR6 ;  /* 0x00000006ff067e24 */ /* 0x000fe2000f8e00ff */
[----:B--2---:R-:W-:Y:S01]  /*5f70*/  MOV R11, UR5 ;  /* 0x00000005000b7c02 */ /* 0x004fe20008000f00 */
[----:B------:R-:W-:Y:S02]  /*5f80*/  IMAD.U32 R10, RZ, RZ, UR4 ;  /* 0x00000004ff0a7e24 */ /* 0x000fe4000f8e00ff */
[----:B------:R-:W-:Y:S07]  /*5f90*/  LEPC R20, `(.L_x_105) ;  /* 0x000000001014794e */ /* 0x000fee0000000000 */
[----:B---3-5:R-:W-:Y:S05]  /*5fa0*/  CALL.ABS.NOINC R14 ;  /* 0x000000000e007343 */ /* 0x028fea0003c00000 */
.L_x_105:
[----:B------:R-:W1:Y:S01]  /*5fb0*/  LDCU.64 UR8, c[0x4][0x80] ;  /* 0x01001000ff0877ac */ /* 0x000e620008000a00 */
[----:B------:R-:W2:Y:S01]  /*5fc0*/  LDC.64 R2, c[0x4][R2] ;  /* 0x0100000002027b82 */ /* 0x000ea20000000a00 */
[----:B------:R-:W-:Y:S02]  /*5fd0*/  HFMA2 R12, -RZ, RZ, 0, 5.9604644775390625e-08 ;  /* 0x00000001ff0c7431 */ /* 0x000fe400000001ff */
[----:B------:R-:W-:Y:S02]  /*5fe0*/  IMAD.MOV.U32 R8, RZ, RZ, 0x70 ;  /* 0x00000070ff087424 */ /* 0x000fe400078e00ff */
[----:B------:R-:W-:Y:S01]  /*5ff0*/  IMAD.MOV.U32 R13, RZ, RZ, RZ ;  /* 0x000000ffff0d7224 */ /* 0x000fe200078e00ff */
[----:B------:R-:W3:Y:S01]  /*6000*/  LDCU.64 UR6, c[0x4][0x88] ;  /* 0x01001100ff0677ac */ /* 0x000ee20008000a00 */
[----:B------:R-:W4:Y:S01]  /*6010*/  LDCU.64 UR4, c[0x4][0x8] ;  /* 0x01000100ff0477ac */ /* 0x000f220008000a00 */
[----:B-1----:R-:W-:Y:S02]  /*6020*/  MOV R4, UR8 ;  /* 0x0000000800047c02 */ /* 0x002fe40008000f00 */
[----:B------:R-:W-:Y:S02]  /*6030*/  MOV R5, UR9 ;  /* 0x0000000900057c02 */ /* 0x000fe40008000f00 */
[----:B---3--:R-:W-:Y:S01]  /*6040*/  MOV R7, UR7 ;  /* 0x0000000700077c02 */ /* 0x008fe20008000f00 */
[----:B------:R-:W-:Y:S01]  /*6050*/  IMAD.U32 R6, RZ, RZ, UR6 ;  /* 0x00000006ff067e24 */ /* 0x000fe2000f8e00ff */
[----:B----4-:R-:W-:Y:S01]  /*6060*/  MOV R11, UR5 ;  /* 0x00000005000b7c02 */ /* 0x010fe20008000f00 */
[----:B------:R-:W-:Y:S02]  /*6070*/  IMAD.U32 R10, RZ, RZ, UR4 ;  /* 0x00000004ff0a7e24 */ /* 0x000fe4000f8e00ff */
[----:B------:R-:W-:Y:S07]  /*6080*/  LEPC R20, `(.L_x_104) ;  /* 0x000000001014794e */ /* 0x000fee0000000000 */
[----:B--2---:R-:W-:Y:S05]  /*6090*/  CALL.ABS.NOINC R2 ;  /* 0x0000000002007343 */ /* 0x004fea0003c00000 */
.L_x_104:
[----:B------:R-:W-:Y:S05]  /*60a0*/  BSYNC.RECONVERGENT B6 ;  /* 0x0000000000067941 */ /* 0x000fea0003800200 */
.L_x_103:
[----:B------:R-:W-:Y:S01]  /*60b0*/  ISETP.NE.U32.AND P4, PT, R86, RZ, PT ;  /* 0x000000ff5600720c */ /* 0x000fe20003f85070 */
[----:B------:R-:W-:Y:S01]  /*60c0*/  UISETP.NE.AND UP2, UPT, UR50, URZ, UPT ;  /* 0x000000ff3200728c */ /* 0x000fe2000bf45270 */
[----:B------:R-:W-:Y:S01]  /*60d0*/  ISETP.NE.U32.AND P2, PT, RZ, UR38, PT ;  /* 0x00000026ff007c0c */ /* 0x000fe2000bf45070 */
[----:B------:R-:W-:Y:S01]  /*60e0*/  UISETP.NE.U32.AND UP1, UPT, UR44, URZ, UPT ;  /* 0x000000ff2c00728c */ /* 0x000fe2000bf25070 */
[----:B------:R-:W-:Y:S01]  /*60f0*/  ISETP.NE.AND.EX P4, PT, R87, RZ, PT, P4 ;  /* 0x000000ff5700720c */ /* 0x000fe20003f85340 */
[----:B------:R-:W-:Y:S01]  /*6100*/  UPLOP3.LUT UP0, UPT, UPT, UPT, UPT, 0x40, 0x4 ;  /* 0x000000000004789c */ /* 0x000fe20003f0e870 */
[----:B------:R-:W-:Y:S01]  /*6110*/  ISETP.NE.AND.EX P2, PT, RZ, UR39, PT, P2 ;  /* 0x00000027ff007c0c */ /* 0x000fe2000bf45320 */
[----:B------:R-:W-:Y:S01]  /*6120*/  UISETP.NE.AND.EX UP1, UPT, UR45, URZ, UPT, UP1 ;  /* 0x000000ff2d00728c */ /* 0x000fe2000bf25310 */
[----:B------:R-:W-:Y:S04]  /*6130*/  PLOP3.LUT P1, PT, PT, PT, UP2, 0x80, 0x8 ;  /* 0x000000000008781c */ /* 0x000fe80003f2f028 */
[----:B------:R-:W-:Y:S06]  /*6140*/  @UP2 UPLOP3.LUT UP0, UPT, UPT, UPT, UP1, 0x80, 0x8 ;  /* 0x000000000008289c */ /* 0x000fec0003f0f010 */
[----:B------:R-:W-:Y:S01]  /*6150*/  PLOP3.LUT P0, PT, PT, PT, UP0, 0x80, 0x8 ;  /* 0x000000000008781c */ /* 0x000fe20003f0f008 */
[----:B------:R-:W-:Y:S01]  /*6160*/  @!UPT UIADD3 URZ, UPT, UPT, URZ, URZ, URZ ;  /* 0x000000fffffff290 */ /* 0x000fe2000fffe0ff */
[----:B------:R-:W-:Y:S11]  /*6170*/  BRA.U !UP1, `(.L_x_106) ;  /* 0x0000000109387547 */ /* 0x000ff6000b800000 */
[----:B------:R-:W-:Y:S01]  /*6180*/  UISETP.NE.U32.AND UP0, UPT, UR38, URZ, UPT ;  /* 0x000000ff2600728c */ /* 0x000fe2000bf05070 */
[----:B------:R-:W-:Y:S02]  /*6190*/  HFMA2 R0, -RZ, RZ, 0, 5.9604644775390625e-08 ;  /* 0x00000001ff007431 */ /* 0x000fe400000001ff */
[----:B------:R-:W-:Y:S01]  /*61a0*/  IMAD.MOV.U32 R92, RZ, RZ, 0x1 ;  /* 0x00000001ff5c7424 */ /* 0x000fe200078e00ff */
[----:B------:R-:W-:Y:S06]  /*61b0*/  UISETP.NE.AND.EX UP0, UPT, UR39, URZ, UPT, UP0 ;  /* 0x000000ff2700728c */ /* 0x000fec000bf05300 */
[----:B------:R-:W-:Y:S05]  /*61c0*/  PLOP3.LUT P3, PT, PT, PT, UP0, 0x80, 0x8 ;  /* 0x000000000008781c */ /* 0x000fea0003f6f008 */
[----:B------:R-:W1:Y:S01]  /*61d0*/  @UP0 LDCU.64 UR6, c[0x0][0x888] ;  /* 0x00011100ff0607ac */ /* 0x000e620008000a00 */
[----:B------:R-:W-:Y:S07]  /*61e0*/  @UP0 UIMAD UR4, UR36, UR44, URZ ;  /* 0x0000002c240402a4 */ /* 0x000fee000f8e02ff */
[----:B------:R-:W-:Y:S01]  /*61f0*/  @!P3 PRMT R92, R0, 0x7610, R92 ;  /* 0x00007610005cb816 */ /* 0x000fe2000000005c */
[----:B-1----:R-:W-:Y:S03]  /*6200*/  @UP0 UIMAD.WIDE UR6, UR4, 0x4, UR6 ;  /* 0x00000004040608a5 */ /* 0x002fe6000f8e0206 */
[----:B------:R-:W1:Y:S03]  /*6210*/  @!UP0 LDCU UR4, c[0x0][0x880] ;  /* 0x00011000ff0487ac */ /* 0x000e660008000800 */
[----:B------:R-:W-:Y:S01]  /*6220*/  IMAD.U32 R2, RZ, RZ, UR6 ;  /* 0x00000006ff027e24 */ /* 0x000fe2000f8e00ff */
[----:B------:R-:W-:Y:S05]  /*6230*/  MOV R3, UR7 ;  /* 0x0000000700037c02 */ /* 0x000fea0008000f00 */
[----:B-----5:R2:W5:Y:S02]  /*6240*/  @P3 LDG.E R49, desc[UR46][R2.64] ;  /* 0x0000002e02313981 */ /* 0x020564000c1e1900 */
[----:B-12---:R-:W-:Y:S02]  /*6250*/  @!P3 IMAD.U32 R49, RZ, RZ, UR4 ;  /* 0x00000004ff31be24 */ /* 0x006fe4000f8e00ff */
.L_x_106:
[----:B------:R-:W-:Y:S05]  /*6260*/  @!P4 BRA `(.L_x_107) ;  /* 0x000000000020c947 */ /* 0x000fea0003800000 */
[----:B------:R-:W-:Y:S04]  /*6270*/  ISETP.NE.U32.AND P3, PT, R84, RZ, PT ;  /* 0x000000ff5400720c */ /* 0x000fe80003f65070 */
[----:B------:R-:W-:Y:S11]  /*6280*/  ISETP.NE.AND.EX P3, PT, R85, RZ, PT, P3 ;  /* 0x000000ff5500720c */ /* 0x000ff60003f65330 */
[----:B------:R-:W-:Y:S02]  /*6290*/  @!UPT UIADD3 URZ, UPT, UPT, URZ, URZ, URZ ;  /* 0x000000fffffff290 */ /* 0x000fe4000fffe0ff */
[----:B------:R-:W1:Y:S01]  /*62a0*/  @P3 LDC.64 R2, c[0x0][0x8a8] ;  /* 0x00022a00ff023b82 */ /* 0x000e620000000a00 */
[----:B------:R-:W-:Y:S04]  /*62b0*/  @P3 IMAD R0, R86, UR36, RZ ;  /* 0x0000002456003c24 */ /* 0x000fe8000f8e02ff */
[----:B-1----:R-:W-:Y:S05]  /*62c0*/  @P3 IMAD.WIDE R2, R0, 0x4, R2 ;  /* 0x0000000400023825 */ /* 0x002fea00078e0202 */
[----:B-----5:R1:W5:Y:S02]  /*62d0*/  @P3 LDG.E R47, desc[UR46][R2.64] ;  /* 0x0000002e022f3981 */ /* 0x020364000c1e1900 */
[----:B-1----:R-:W2:Y:S02]  /*62e0*/  @!P3 LDC R47, c[0x0][0x8a0] ;  /* 0x00022800ff2fbb82 */ /* 0x002ea40000000800 */
.L_x_107:
[----:B-----5:R-:W-:Y:S01]  /*62f0*/  FSETP.NEU.AND P3, PT, R49, RZ, PT ;  /* 0x000000ff3100720b */ /* 0x020fe20003f6d000 */
[----:B------:R-:W-:Y:S01]  /*6300*/  BSSY B1, `(.L_x_108) ;  /* 0x0000039000017945 */ /* 0x000fe20003800000 */
[----:B------:R-:W-:Y:S01]  /*6310*/  SEL R3, RZ, 0xffffffff, P2 ;  /* 0xffffffffff037807 */ /* 0x000fe20001000000 */
[----:B------:R-:W-:Y:S01]  /*6320*/  IMAD.MOV.U32 R61, RZ, RZ, 0x1 ;  /* 0x00000001ff3d7424 */ /* 0x000fe200078e00ff */
[----:B------:R-:W-:Y:S01]  /*6330*/  @P1 LOP3.LUT P2, RZ, R92, 0xff, RZ, 0xc0, !PT ;  /* 0x000000ff5cff1812 */ /* 0x000fe2000784c0ff */
[----:B------:R-:W-:Y:S01]  /*6340*/  IMAD R48, R45, 0x80, R46 ;  /* 0x000000802d307824 */ /* 0x000fe200078e022e */
[----:B------:R-:W-:Y:S01]  /*6350*/  @P1 SEL R0, RZ, 0xffffffff, P3 ;  /* 0xffffffffff001807 */ /* 0x000fe20001800000 */
[----:B------:R-:W-:Y:S01]  /*6360*/  IMAD R110, R105, -0x10, R103 ;  /* 0xfffffff0696e7824 */ /* 0x000fe200078e0267 */
[----:B------:R-:W-:Y:S01]  /*6370*/  LOP3.LUT R101, R101, 0x1, RZ, 0x3c, !PT ;  /* 0x0000000165657812 */ /* 0x000fe200078e3cff */
[----:B------:R-:W-:Y:S01]  /*6380*/  IMAD.MOV.U32 R60, RZ, RZ, RZ ;  /* 0x000000ffff3c7224 */ /* 0x000fe200078e00ff */
[----:B------:R-:W-:Y:S02]  /*6390*/  @P0 SEL R0, R3, R0, !P2 ;  /* 0x0000000003000207 */ /* 0x000fe40005000000 */
[----:B------:R-:W-:Y:S02]  /*63a0*/  CS2R R82, SRZ ;  /* 0x0000000000527805 */ /* 0x000fe4000001ff00 */
[----:B------:R-:W-:Y:S02]  /*63b0*/  LEA R112, R45, UR48, 0x3 ;  /* 0x000000302d707c11 */ /* 0x000fe4000f8e18ff */
[----:B------:R-:W-:Y:S02]  /*63c0*/  CS2R R80, SRZ ;  /* 0x0000000000507805 */ /* 0x000fe4000001ff00 */
[----:B------:R-:W-:Y:S02]  /*63d0*/  @P1 LOP3.LUT R0, R0, 0x1, RZ, 0xc0, !PT ;  /* 0x0000000100001812 */ /* 0x000fe400078ec0ff */
[----:B------:R-:W-:Y:S02]  /*63e0*/  CS2R R74, SRZ ;  /* 0x00000000004a7805 */ /* 0x000fe4000001ff00 */
[----:B------:R-:W-:Y:S02]  /*63f0*/  PLOP3.LUT P2, PT, PT, PT, UP1, 0x80, 0x8 ;  /* 0x000000000008781c */ /* 0x000fe40003f4f018 */
[----:B------:R-:W-:Y:S02]  /*6400*/  CS2R R72, SRZ ;  /* 0x0000000000487805 */ /* 0x000fe4000001ff00 */
[----:B------:R-:W-:Y:S02]  /*6410*/  ISETP.NE.U32.OR P5, PT, R0, 0x1, !P1 ;  /* 0x000000010000780c */ /* 0x000fe40004fa5470 */
[----:B------:R-:W-:Y:S02]  /*6420*/  CS2R R66, SRZ ;  /* 0x0000000000427805 */ /* 0x000fe4000001ff00 */
[----:B------:R-:W-:Y:S02]  /*6430*/  LOP3.LUT P4, R108, R92, 0xff, RZ, 0xc0, !PT ;  /* 0x000000ff5c6c7812 */ /* 0x000fe4000788c0ff */
[----:B------:R-:W-:Y:S02]  /*6440*/  CS2R R64, SRZ ;  /* 0x0000000000407805 */ /* 0x000fe4000001ff00 */
[----:B------:R-:W-:Y:S02]  /*6450*/  SEL R2, RZ, 0xffffffff, P3 ;  /* 0xffffffffff027807 */ /* 0x000fe40001800000 */
[----:B------:R-:W-:Y:S02]  /*6460*/  CS2R R58, SRZ ;  /* 0x00000000003a7805 */ /* 0x000fe4000001ff00 */
[----:B------:R-:W-:Y:S02]  /*6470*/  P2R R111, PR, RZ, 0x20 ;  /* 0x00000020ff6f7803 */ /* 0x000fe40000000000 */
[----:B------:R-:W-:Y:S02]  /*6480*/  CS2R R56, SRZ ;  /* 0x0000000000387805 */ /* 0x000fe4000001ff00 */
[----:B------:R-:W-:Y:S02]  /*6490*/  @P2 SEL R2, R3, R2, !P4 ;  /* 0x0000000203022207 */ /* 0x000fe40006000000 */
[----:B------:R-:W-:Y:S02]  /*64a0*/  @P5 SHF.L.U32 R0, R101, 0x1f, RZ ;  /* 0x0000001f65005819 */ /* 0x000fe400000006ff */
[----:B------:R-:W-:Y:S02]  /*64b0*/  LOP3.LUT R2, R2, 0x1, RZ, 0xc0, !PT ;  /* 0x0000000102027812 */ /* 0x000fe400078ec0ff */
[----:B------:R1:W3:Y:S02]  /*64c0*/  @P5 SYNCS.PHASECHK.TRANS64.TRYWAIT P1, [UR48+0x40], R0 ;  /* 0x00004000ff0055a7 */ /* 0x0002e40008021130 */
[----:B------:R-:W-:Y:S04]  /*64d0*/  ISETP.NE.U32.AND P2, PT, R2, 0x1, PT ;  /* 0x000000010200780c */ /* 0x000fe80003f45070 */
[----:B------:R-:W-:Y:S02]  /*64e0*/  P2R R62, PR, RZ, 0x4 ;  /* 0x00000004ff3e7803 */ /* 0x000fe40000000000 */
[----:B-1----:R-:W-:Y:S04]  /*64f0*/  SHF.L.U32 R0, R100, 0x1f, RZ ;  /* 0x0000001f64007819 */ /* 0x002fe800000006ff */
[----:B------:R1:W4:Y:S01]  /*6500*/  SYNCS.PHASECHK.TRANS64.TRYWAIT P0, [R112+URZ+0xb0], R0 ;  /* 0x0000b000700075a7 */ /* 0x00032200080011ff */
[----:B---3--:R-:W-:Y:S01]  /*6510*/  @P5 SEL R61, RZ, 0x1, !P1 ;  /* 0x00000001ff3d5807 */ /* 0x008fe20004800000 */
[----:B-1----:R-:W-:Y:S06]  /*6520*/  @!P5 BRA `(.L_x_109) ;  /* 0x000000000058d947 */ /* 0x002fec0003800000 */
[----:B------:R-:W-:Y:S01]  /*6530*/  IMAD.MOV.U32 R83, RZ, RZ, RZ ;  /* 0x000000ffff537224 */ /* 0x000fe200078e00ff */
[----:B------:R-:W-:Y:S01]  /*6540*/  ISETP.NE.AND P1, PT, R61, RZ, PT ;  /* 0x000000ff3d00720c */ /* 0x000fe20003f25270 */
[----:B------:R-:W-:Y:S01]  /*6550*/  BSSY B0, `(.L_x_110) ;  /* 0x000000c000007945 */ /* 0x000fe20003800000 */
[----:B------:R-:W-:Y:S02]  /*6560*/  CS2R R58, SRZ ;  /* 0x00000000003a7805 */ /* 0x000fe4000001ff00 */
[----:B------:R-:W-:Y:S02]  /*6570*/  CS2R R56, SRZ ;  /* 0x0000000000387805 */ /* 0x000fe4000001ff00 */
[----:B------:R-:W-:Y:S02]  /*6580*/  CS2R R66, SRZ ;  /* 0x0000000000427805 */ /* 0x000fe4000001ff00 */
[----:B------:R-:W-:Y:S02]  /*6590*/  CS2R R64, SRZ ;  /* 0x0000000000407805 */ /* 0x000fe4000001ff00 */
[----:B------:R-:W-:Y:S02]  /*65a0*/  CS2R R74, SRZ ;  /* 0x00000000004a7805 */ /* 0x000fe4000001ff00 */
[----:B------:R-:W-:Y:S02]  /*65b0*/  CS2R R72, SRZ ;  /* 0x0000000000487805 */ /* 0x000fe4000001ff00 */
[----:B------:R-:W-:Y:S01]  /*65c0*/  CS2R R80, SRZ ;  /* 0x0000000000507805 */ /* 0x000fe2000001ff00 */
[----:B------:R-:W-:Y:S06]  /*65d0*/  @P1 BRA `(.L_x_111) ;  /* 0x00000000000c1947 */ /* 0x000fec0003800000 */
[----:B------:R-:W-:Y:S04]  /*65e0*/  SHF.L.U32 R3, R101, 0x1f, RZ ;  /* 0x0000001f65037819 */ /* 0x000fe800000006ff */
[----:B------:R-:W1:Y:S02]  /*65f0*/  SYNCS.PHASECHK.TRANS64.TRYWAIT P1, [UR48+0x40], R3 ;  /* 0x00004003ff0075a7 */ /* 0x000e640008021130 */
[----:B-1----:R-:W-:Y:S05]  /*6600*/  @!P1 BRA `(.L_x_112) ;  /* 0x0000003c00fc9947 */ /* 0x002fea0003800000 */
.L_x_111:
[----:B------:R-:W-:Y:S05]  /*6610*/  BSYNC B0 ;  /* 0x0000000000007941 */ /* 0x000fea0003800000 */
.L_x_110:
[----:B------:R-:W-:Y:S01]  /*6620*/  ISETP.NE.AND P1, PT, R62, RZ, PT ;  /* 0x000000ff3e00720c */ /* 0x000fe20003f25270 */
[----:B------:R-:W-:Y:S11]  /*6630*/  HFMA2 R60, -RZ, RZ, 0, 5.9604644775390625e-08 ;  /* 0x00000001ff3c7431 */ /* 0x000ff600000001ff */
[----:B------:R-:W-:Y:S01]  /*6640*/  @!UPT UIADD3 URZ, UPT, UPT, URZ, URZ, URZ ;  /* 0x000000fffffff290 */ /* 0x000fe2000fffe0ff */
[----:B------:R3:W1:Y:S04]  /*6650*/  @P1 LDS.128 R56, [R104] ;  /* 0x0000000068381984 */ /* 0x0006680000000c00 */
[----:B------:R3:W1:Y:S04]  /*6660*/  @P1 LDS.128 R64, [R103+0x10] ;  /* 0x0000100067401984 */ /* 0x0006680000000c00 */
[----:B------:R3:W1:Y:S04]  /*6670*/  @P1 LDS.128 R72, [R102+0x20] ;  /* 0x0000200066481984 */ /* 0x0006680000000c00 */
[----:B------:R3:W1:Y:S02]  /*6680*/  @P1 LDS.128 R80, [R110+0x30] ;  /* 0x000030006e501984 */ /* 0x0006640000000c00 */
.L_x_109:
[----:B------:R-:W-:Y:S05]  /*6690*/  BSYNC B1 ;  /* 0x0000000000017941 */ /* 0x000fea0003800000 */
.L_x_108:
[----:B-1----:R-:W-:Y:S04]  /*66a0*/  SHF.R.U32.HI R2, RZ, 0x15, R48 ;  /* 0x00000015ff027819 */ /* 0x002fe80000011630 */
[----:B------:R-:W-:Y:S01]  /*66b0*/  LOP3.LUT P1, RZ, R2, 0x3, R96, 0x48, !PT ;  /* 0x0000000302ff7812 */ /* 0x000fe20007824860 */
[----:B------:R-:W-:Y:S01]  /*66c0*/  @!UPT UIADD3 URZ, UPT, UPT, URZ, URZ, URZ ;  /* 0x000000fffffff290 */ /* 0x000fe2000fffe0ff */
[----:B----4-:R-:W-:Y:S11]  /*66d0*/  @P0 BRA `(.L_x_113) ;  /* 0x0000000000080947 */ /* 0x010ff60003800000 */
[----:B------:R-:W1:Y:S02]  /*66e0*/  SYNCS.PHASECHK.TRANS64.TRYWAIT P0, [R112+URZ+0xb0], R0 ;  /* 0x0000b000700075a7 */ /* 0x000e6400080011ff */
[----:B-1----:R-:W-:Y:S05]  /*66f0*/  @!P0 BRA `(.L_x_114) ;  /* 0x0000003c00d88947 */ /* 0x002fea0003800000 */
.L_x_113:
[----:B------:R-:W-:Y:S05]  /*6700*/  @!P1 BRA `(.L_x_115) ;  /* 0x0000000000409947 */ /* 0x000fea0003800000 */
[----:B------:R-:W4:Y:S01]  /*6710*/  LDCU.64 UR8, c[0x4][0x70] ;  /* 0x01000e00ff0877ac */ /* 0x000f220008000a00 */
[----:B------:R-:W-:Y:S01]  /*6720*/  MOV R3, 0x0 ;  /* 0x0000000000037802 */ /* 0x000fe20000000f00 */
[----:B------:R-:W-:Y:S02]  /*6730*/  HFMA2 R12, -RZ, RZ, 0, 5.9604644775390625e-08 ;  /* 0x00000001ff0c7431 */ /* 0x000fe400000001ff */
[----:B------:R-:W-:Y:S02]  /*6740*/  IMAD.MOV.U32 R8, RZ, RZ, 0x192 ;  /* 0x00000192ff087424 */ /* 0x000fe400078e00ff */
[----:B------:R-:W-:Y:S01]  /*6750*/  IMAD.MOV.U32 R13, RZ, RZ, RZ ;  /* 0x000000ffff0d7224 */ /* 0x000fe200078e00ff */
[----:B------:R-:W5:Y:S01]  /*6760*/  LDCU.64 UR6, c[0x4][0x78] ;  /* 0x01000f00ff0677ac */ /* 0x000f620008000a00 */
[----:B------:R-:W1:Y:S01]  /*6770*/  LDC.64 R2, c[0x4][R3] ;  /* 0x0100000003027b82 */ /* 0x000e620000000a00 */
[----:B------:R-:W2:Y:S01]  /*6780*/  LDCU.64 UR4, c[0x4][0x10] ;  /* 0x01000200ff0477ac */ /* 0x000ea20008000a00 */
[----:B----4-:R-:W-:Y:S01]  /*6790*/  MOV R5, UR9 ;  /* 0x0000000900057c02 */ /* 0x010fe20008000f00 */
[----:B------:R-:W-:Y:S01]  /*67a0*/  IMAD.U32 R4, RZ, RZ, UR8 ;  /* 0x00000008ff047e24 */ /* 0x000fe2000f8e00ff */
[----:B-----5:R-:W-:Y:S01]  /*67b0*/  MOV R7, UR7 ;  /* 0x0000000700077c02 */ /* 0x020fe20008000f00 */
[----:B------:R-:W-:Y:S01]  /*67c0*/  IMAD.U32 R6, RZ, RZ, UR6 ;  /* 0x00000006ff067e24 */ /* 0x000fe2000f8e00ff */
[----:B--2---:R-:W-:Y:S01]  /*67d0*/  MOV R11, UR5 ;  /* 0x00000005000b7c02 */ /* 0x004fe20008000f00 */
[----:B------:R-:W-:Y:S02]  /*67e0*/  IMAD.U32 R10, RZ, RZ, UR4 ;  /* 0x00000004ff0a7e24 */ /* 0x000fe4000f8e00ff */
[----:B------:R-:W-:Y:S07]  /*67f0*/  LEPC R20, `(.L_x_115) ;  /* 0x000000001014794e */ /* 0x000fee0000000000 */
[----:B-1-3--:R-:W-:Y:S05]  /*6800*/  CALL.ABS.NOINC R2 ;  /* 0x0000000002007343 */ /* 0x00afea0003c00000 */
.L_x_115:
[----:B------:R-:W-:Y:S01]  /*6810*/  SHF.L.U32 R50, R56, 0x10, RZ ;  /* 0x0000001038327819 */ /* 0x000fe200000006ff */
[----:B------:R-:W-:Y:S05]  /*6820*/  WARPSYNC.ALL ;  /* 0x0000000000007948 */ /* 0x000fea0003800000 */
[----:B------:R-:W-:Y:S01]  /*6830*/  R2UR UR4, R48 ;  /* 0x00000000300472ca */ /* 0x000fe200000e0000 */
[----:B------:R-:W-:Y:S01]  /*6840*/  BSSY.RECONVERGENT B0, `(.L_x_116) ;  /* 0x000008c000007945 */ /* 0x000fe20003800200 */
[----:B------:R-:W-:Y:S02]  /*6850*/  LOP3.LUT R51, R56, 0xffff0000, RZ, 0xc0, !PT ;  /* 0xffff000038337812 */ /* 0x000fe400078ec0ff */
[----:B------:R-:W-:Y:S02]  /*6860*/  SHF.L.U32 R52, R57, 0x10, RZ ;  /* 0x0000001039347819 */ /* 0x000fe400000006ff */
[----:B------:R-:W-:Y:S07]  /*6870*/  ISETP.NE.AND P0, PT, R106, RZ, PT ;  /* 0x000000ff6a00720c */ /* 0x000fee0003f05270 */
[----:B------:R-:W1:Y:S02]  /*6880*/  LDTM.x32 R4, tmem[UR4] ;  /* 0x00000004000479ee */ /* 0x000e6400082c0000 */
[C---:B-12---:R-:W-:Y:S01]  /*6890*/  FMUL R0, R47.reuse, R4 ;  /* 0x000000042f007220 */ /* 0x046fe20000400000 */
[C---:B------:R-:W-:Y:S01]  /*68a0*/  FMUL R2, R47.reuse, R5 ;  /* 0x000000052f027220 */ /* 0x040fe20000400000 */
[C---:B------:R-:W-:Y:S01]  /*68b0*/  FMUL R4, R47.reuse, R8 ;  /* 0x000000082f047220 */ /* 0x040fe20000400000 */
[C---:B------:R-:W-:Y:S01]  /*68c0*/  FMUL R3, R47.reuse, R6 ;  /* 0x000000062f037220 */ /* 0x040fe20000400000 */
[C---:B------:R-:W-:Y:S01]  /*68d0*/  FMUL R5, R47.reuse, R9 ;  /* 0x000000092f057220 */ /* 0x040fe20000400000 */
[C---:B------:R-:W-:Y:S01]  /*68e0*/  FMUL R8, R47.reuse, R12 ;  /* 0x0000000c2f087220 */ /* 0x040fe20000400000 */
[C---:B------:R-:W-:Y:S01]  /*68f0*/  FMUL R6, R47.reuse, R10 ;  /* 0x0000000a2f067220 */ /* 0x040fe20000400000 */
[C---:B------:R-:W-:Y:S01]  /*6900*/  FMUL R9, R47.reuse, R13 ;  /* 0x0000000d2f097220 */ /* 0x040fe20000400000 */
[----:B------:R-:W-:Y:S01]  /*6910*/  FMUL R12, R47, R16 ;  /* 0x000000102f0c7220 */ /* 0x000fe20000400000 */
[----:B------:R-:W-:Y:S01]  /*6920*/  FFMA R0, R49, R50, R0 ;  /* 0x0000003231007223 */ /* 0x000fe20000000000 */
[C---:B------:R-:W-:Y:S01]  /*6930*/  FMUL R10, R47.reuse, R14 ;  /* 0x0000000e2f0a7220 */ /* 0x040fe20000400000 */
[C---:B------:R-:W-:Y:S01]  /*6940*/  FMUL R13, R47.reuse, R17 ;  /* 0x000000112f0d7220 */ /* 0x040fe20000400000 */
[----:B------:R-:W-:Y:S01]  /*6950*/  FMUL R16, R47, R20 ;  /* 0x000000142f107220 */ /* 0x000fe20000400000 */
[----:B------:R-:W-:Y:S01]  /*6960*/  FFMA R2, R49, R51, R2 ;  /* 0x0000003331027223 */ /* 0x000fe20000000002 */
[C---:B------:R-:W-:Y:S01]  /*6970*/  FMUL R14, R47.reuse, R18 ;  /* 0x000000122f0e7220 */ /* 0x040fe20000400000 */
        /* <DEDUP_REMOVED lines=8> */
[----:B------:R-:W-:Y:S01]  /*6a00*/  LOP3.LUT R32, R57, 0xffff0000, RZ, 0xc0, !PT ;  /* 0xffff000039207812 */ /* 0x000fe200078ec0ff */
[C---:B------:R-:W-:Y:S01]  /*6a10*/  FMUL R26, R47.reuse, R30 ;  /* 0x0000001e2f1a7220 */ /* 0x040fe20000400000 */
[----:B------:R-:W-:Y:S01]  /*6a20*/  FMUL R29, R47, R33 ;  /* 0x000000212f1d7220 */ /* 0x000fe20000400000 */
[----:B------:R-:W-:Y:S01]  /*6a30*/  SHF.L.U32 R33, R58, 0x10, RZ ;  /* 0x000000103a217819 */ /* 0x000fe200000006ff */
[----:B------:R-:W-:Y:S01]  /*6a40*/  FFMA R3, R49, R52, R3 ;  /* 0x0000003431037223 */ /* 0x000fe20000000003 */
[----:B------:R-:W-:Y:S01]  /*6a50*/  F2FP.BF16.F32.PACK_AB R52, R2, R0 ;  /* 0x000000000234723e */ /* 0x000fe200000010ff */
[----:B------:R-:W-:Y:S01]  /*6a60*/  FMUL R7, R47, R7 ;  /* 0x000000072f077220 */ /* 0x000fe20000400000 */
[----:B------:R-:W-:Y:S01]  /*6a70*/  SHF.L.U32 R0, R59, 0x10, RZ ;  /* 0x000000103b007819 */ /* 0x000fe200000006ff */
[----:B------:R-:W-:Y:S01]  /*6a80*/  FMUL R30, R47, R34 ;  /* 0x000000222f1e7220 */ /* 0x000fe20000400000 */
[----:B------:R-:W-:Y:S01]  /*6a90*/  LOP3.LUT R34, R58, 0xffff0000, RZ, 0xc0, !PT ;  /* 0xffff00003a227812 */ /* 0x000fe200078ec0ff */
[----:B------:R-:W-:Y:S01]  /*6aa0*/  FFMA R7, R49, R32, R7 ;  /* 0x0000002031077223 */ /* 0x000fe20000000007 */
[----:B------:R-:W-:Y:S01]  /*6ab0*/  LOP3.LUT R2, R59, 0xffff0000, RZ, 0xc0, !PT ;  /* 0xffff00003b027812 */ /* 0x000fe200078ec0ff */
[----:B------:R-:W-:Y:S01]  /*6ac0*/  FFMA R4, R49, R33, R4 ;  /* 0x0000002131047223 */ /* 0x000fe20000000004 */
[----:B------:R-:W-:Y:S01]  /*6ad0*/  FMUL R11, R47, R11 ;  /* 0x0000000b2f0b7220 */ /* 0x000fe20000400000 */
[----:B------:R-:W-:Y:S01]  /*6ae0*/  FFMA R5, R49, R34, R5 ;  /* 0x0000002231057223 */ /* 0x000fe20000000005 */
[----:B------:R-:W-:Y:S01]  /*6af0*/  F2FP.BF16.F32.PACK_AB R53, R7, R3 ;  /* 0x000000030735723e */ /* 0x000fe200000010ff */
[C---:B------:R-:W-:Y:S01]  /*6b00*/  FFMA R6, R49.reuse, R0, R6 ;  /* 0x0000000031067223 */ /* 0x040fe20000000006 */
[C---:B------:R-:W-:Y:S01]  /*6b10*/  SHF.L.U32 R0, R64.reuse, 0x10, RZ ;  /* 0x0000001040007819 */ /* 0x040fe200000006ff */
[----:B------:R-:W-:Y:S01]  /*6b20*/  FFMA R11, R49, R2, R11 ;  /* 0x00000002310b7223 */ /* 0x000fe2000000000b */
[----:B------:R-:W-:Y:S01]  /*6b30*/  LOP3.LUT R2, R64, 0xffff0000, RZ, 0xc0, !PT ;  /* 0xffff000040027812 */ /* 0x000fe200078ec0ff */
[----:B------:R-:W-:Y:S01]  /*6b40*/  FMUL R15, R47, R15 ;  /* 0x0000000f2f0f7220 */ /* 0x000fe20000400000 */
[----:B------:R-:W-:Y:S01]  /*6b50*/  SHF.L.U32 R3, R65, 0x10, RZ ;  /* 0x0000001041037819 */ /* 0x000fe200000006ff */
[----:B------:R-:W-:Y:S01]  /*6b60*/  FFMA R8, R49, R0, R8 ;  /* 0x0000000031087223 */ /* 0x000fe20000000008 */
[----:B------:R-:W-:Y:S01]  /*6b70*/  LOP3.LUT R0, R65, 0xffff0000, RZ, 0xc0, !PT ;  /* 0xffff000041007812 */ /* 0x000fe200078ec0ff */
[C---:B------:R-:W-:Y:S01]  /*6b80*/  FFMA R9, R49.reuse, R2, R9 ;  /* 0x0000000231097223 */ /* 0x040fe20000000009 */
[C---:B------:R-:W-:Y:S01]  /*6b90*/  SHF.L.U32 R2, R66.reuse, 0x10, RZ ;  /* 0x0000001042027819 */ /* 0x040fe200000006ff */
[----:B------:R-:W-:Y:S01]  /*6ba0*/  FFMA R10, R49, R3, R10 ;  /* 0x00000003310a7223 */ /* 0x000fe2000000000a */
[----:B------:R-:W-:Y:S01]  /*6bb0*/  SHF.L.U32 R3, R67, 0x10, RZ ;  /* 0x0000001043037819 */ /* 0x000fe200000006ff */
[C---:B------:R-:W-:Y:S01]  /*6bc0*/  FFMA R15, R49.reuse, R0, R15 ;  /* 0x00000000310f7223 */ /* 0x040fe2000000000f */
[----:B------:R-:W-:Y:S01]  /*6bd0*/  LOP3.LUT R0, R66, 0xffff0000, RZ, 0xc0, !PT ;  /* 0xffff000042007812 */ /* 0x000fe200078ec0ff */
[----:B------:R-:W-:Y:S01]  /*6be0*/  FFMA R12, R49, R2, R12 ;  /* 0x00000002310c7223 */ /* 0x000fe2000000000c */
[C---:B------:R-:W-:Y:S01]  /*6bf0*/  SHF.L.U32 R2, R72.reuse, 0x10, RZ ;  /* 0x0000001048027819 */ /* 0x040fe200000006ff */
[----:B------:R-:W-:Y:S01]  /*6c00*/  FMUL R19, R47, R19 ;  /* 0x000000132f137220 */ /* 0x000fe20000400000 */
[----:B------:R-:W-:Y:S01]  /*6c10*/  F2FP.BF16.F32.PACK_AB R54, R5, R4 ;  /* 0x000000040536723e */ /* 0x000fe200000010ff */
[----:B------:R-:W-:Y:S01]  /*6c20*/  FFMA R13, R49, R0, R13 ;  /* 0x00000000310d7223 */ /* 0x000fe2000000000d */
[----:B------:R-:W-:Y:S01]  /*6c30*/  LOP3.LUT R0, R67, 0xffff0000, RZ, 0xc0, !PT ;  /* 0xffff000043007812 */ /* 0x000fe200078ec0ff */
[----:B------:R-:W-:Y:S01]  /*6c40*/  FFMA R14, R49, R3, R14 ;  /* 0x00000003310e7223 */ /* 0x000fe2000000000e */
[----:B------:R-:W-:Y:S01]  /*6c50*/  LOP3.LUT R3, R72, 0xffff0000, RZ, 0xc0, !PT ;  /* 0xffff000048037812 */ /* 0x000fe200078ec0ff */
[----:B------:R-:W-:Y:S01]  /*6c60*/  FMUL R23, R47, R23 ;  /* 0x000000172f177220 */ /* 0x000fe20000400000 */
[----:B------:R-:W-:Y:S01]  /*6c70*/  F2FP.BF16.F32.PACK_AB R55, R11, R6 ;  /* 0x000000060b37723e */ /* 0x000fe200000010ff */
[----:B------:R-:W-:Y:S01]  /*6c80*/  FFMA R19, R49, R0, R19 ;  /* 0x0000000031137223 */ /* 0x000fe20000000013 */
[----:B------:R-:W-:Y:S01]  /*6c90*/  SHF.L.U32 R0, R73, 0x10, RZ ;  /* 0x0000001049007819 */ /* 0x000fe200000006ff */
[----:B------:R-:W-:Y:S01]  /*6ca0*/  FFMA R16, R49, R2, R16 ;  /* 0x0000000231107223 */ /* 0x000fe20000000010 */
[----:B------:R-:W-:Y:S01]  /*6cb0*/  LOP3.LUT R2, R73, 0xffff0000, RZ, 0xc0, !PT ;  /* 0xffff000049027812 */ /* 0x000fe200078ec0ff */
[----:B------:R-:W-:Y:S01]  /*6cc0*/  FFMA R17, R49, R3, R17 ;  /* 0x0000000331117223 */ /* 0x000fe20000000011 */
[----:B------:R-:W-:Y:S01]  /*6cd0*/  SHF.L.U32 R3, R75, 0x10, RZ ;  /* 0x000000104b037819 */ /* 0x000fe200000006ff */
[----:B------:R-:W-:Y:S01]  /*6ce0*/  FFMA R18, R49, R0, R18 ;  /* 0x0000000031127223 */ /* 0x000fe20000000012 */
[C---:B------:R-:W-:Y:S01]  /*6cf0*/  SHF.L.U32 R0, R74.reuse, 0x10, RZ ;  /* 0x000000104a007819 */ /* 0x040fe200000006ff */
[----:B------:R1:W-:Y:S01]  /*6d00*/  STS.128 [R104], R52 ;  /* 0x0000003468007388 */ /* 0x0003e20000000c00 */
[----:B------:R-:W-:Y:S01]  /*6d10*/  F2FP.BF16.F32.PACK_AB R8, R9, R8 ;  /* 0x000000080908723e */ /* 0x000fe200000010ff */
[C---:B------:R-:W-:Y:S01]  /*6d20*/  FFMA R23, R49.reuse, R2, R23 ;  /* 0x0000000231177223 */ /* 0x040fe20000000017 */
[----:B------:R-:W-:Y:S01]  /*6d30*/  LOP3.LUT R2, R74, 0xffff0000, RZ, 0xc0, !PT ;  /* 0xffff00004a027812 */ /* 0x000fe200078ec0ff */
[----:B------:R-:W-:Y:S01]  /*6d40*/  FFMA R20, R49, R0, R20 ;  /* 0x0000000031147223 */ /* 0x000fe20000000014 */
[----:B------:R-:W-:Y:S01]  /*6d50*/  LOP3.LUT R0, R75, 0xffff0000, RZ, 0xc0, !PT ;  /* 0xffff00004b007812 */ /* 0x000fe200078ec0ff */
[----:B------:R-:W-:Y:S01]  /*6d60*/  FMUL R27, R47, R27 ;  /* 0x0000001b2f1b7220 */ /* 0x000fe20000400000 */
[----:B------:R-:W-:Y:S01]  /*6d70*/  F2FP.BF16.F32.PACK_AB R9, R15, R10 ;  /* 0x0000000a0f09723e */ /* 0x000fe200000010ff */
[C---:B------:R-:W-:Y:S01]  /*6d80*/  FFMA R21, R49.reuse, R2, R21 ;  /* 0x0000000231157223 */ /* 0x040fe20000000015 */
[C---:B------:R-:W-:Y:S01]  /*6d90*/  FFMA R22, R49.reuse, R3, R22 ;  /* 0x0000000331167223 */ /* 0x040fe20000000016 */
[----:B------:R-:W-:Y:S01]  /*6da0*/  FFMA R27, R49, R0, R27 ;  /* 0x00000000311b7223 */ /* 0x000fe2000000001b */
[C---:B------:R-:W-:Y:S01]  /*6db0*/  SHF.L.U32 R2, R80.reuse, 0x10, RZ ;  /* 0x0000001050027819 */ /* 0x040fe200000006ff */
[C---:B------:R-:W-:Y:S01]  /*6dc0*/  FMUL R31, R47.reuse, R31 ;  /* 0x0000001f2f1f7220 */ /* 0x040fe20000400000 */
[----:B------:R-:W-:Y:S01]  /*6dd0*/  LOP3.LUT R0, R80, 0xffff0000, RZ, 0xc0, !PT ;  /* 0xffff000050007812 */ /* 0x000fe200078ec0ff */
[----:B------:R-:W-:Y:S01]  /*6de0*/  FMUL R35, R47, R35 ;  /* 0x000000232f237220 */ /* 0x000fe20000400000 */
[----:B------:R-:W-:Y:S01]  /*6df0*/  SHF.L.U32 R3, R81, 0x10, RZ ;  /* 0x0000001051037819 */ /* 0x000fe200000006ff */
[----:B------:R-:W-:Y:S01]  /*6e00*/  FFMA R24, R49, R2, R24 ;  /* 0x0000000231187223 */ /* 0x000fe20000000018 */
[----:B------:R-:W-:Y:S01]  /*6e10*/  F2FP.BF16.F32.PACK_AB R10, R13, R12 ;  /* 0x0000000c0d0a723e */ /* 0x000fe200000010ff */
[----:B------:R-:W-:Y:S01]  /*6e20*/  FFMA R25, R49, R0, R25 ;  /* 0x0000000031197223 */ /* 0x000fe20000000019 */
[----:B------:R-:W-:Y:S01]  /*6e30*/  F2FP.BF16.F32.PACK_AB R11, R19, R14 ;  /* 0x0000000e130b723e */ /* 0x000fe200000010ff */
[----:B------:R-:W-:Y:S01]  /*6e40*/  FFMA R26, R49, R3, R26 ;  /* 0x00000003311a7223 */ /* 0x000fe2000000001a */
[----:B------:R-:W-:Y:S02]  /*6e50*/  LOP3.LUT R0, R81, 0xffff0000, RZ, 0xc0, !PT ;  /* 0xffff000051007812 */ /* 0x000fe400078ec0ff */
[C---:B------:R-:W-:Y:S01]  /*6e60*/  SHF.L.U32 R2, R82.reuse, 0x10, RZ ;  /* 0x0000001052027819 */ /* 0x040fe200000006ff */
[----:B------:R1:W-:Y:S01]  /*6e70*/  STS.128 [R103+0x10], R8 ;  /* 0x0000100867007388 */ /* 0x0003e20000000c00 */
[----:B------:R-:W-:Y:S01]  /*6e80*/  LOP3.LUT R3, R82, 0xffff0000, RZ, 0xc0, !PT ;  /* 0xffff000052037812 */ /* 0x000fe200078ec0ff */
[----:B------:R-:W-:Y:S01]  /*6e90*/  FFMA R31, R49, R0, R31 ;  /* 0x00000000311f7223 */ /* 0x000fe2000000001f */
[----:B------:R-:W-:Y:S01]  /*6ea0*/  SHF.L.U32 R4, R83, 0x10, RZ ;  /* 0x0000001053047819 */ /* 0x000fe200000006ff */
[----:B------:R-:W-:Y:S01]  /*6eb0*/  FFMA R28, R49, R2, R28 ;  /* 0x00000002311c7223 */ /* 0x000fe2000000001c */
[----:B------:R-:W-:Y:S01]  /*6ec0*/  F2FP.BF16.F32.PACK_AB R16, R17, R16 ;  /* 0x000000101110723e */ /* 0x000fe200000010ff */
[----:B------:R-:W-:Y:S01]  /*6ed0*/  FFMA R29, R49, R3, R29 ;  /* 0x00000003311d7223 */ /* 0x000fe2000000001d */
[----:B------:R-:W-:Y:S01]  /*6ee0*/  LOP3.LUT R5, R83, 0xffff0000, RZ, 0xc0, !PT ;  /* 0xffff000053057812 */ /* 0x000fe200078ec0ff */
[----:B------:R-:W-:Y:S01]  /*6ef0*/  FFMA R30, R49, R4, R30 ;  /* 0x00000004311e7223 */ /* 0x000fe2000000001e */
[----:B------:R-:W-:Y:S02]  /*6f00*/  F2FP.BF16.F32.PACK_AB R17, R23, R18 ;  /* 0x000000121711723e */ /* 0x000fe400000010ff */
[----:B------:R-:W-:Y:S01]  /*6f10*/  F2FP.BF16.F32.PACK_AB R18, R21, R20 ;  /* 0x000000141512723e */ /* 0x000fe200000010ff */
[----:B------:R-:W-:Y:S01]  /*6f20*/  FFMA R35, R49, R5, R35 ;  /* 0x0000000531237223 */ /* 0x000fe20000000023 */
[----:B------:R-:W-:Y:S02]  /*6f30*/  F2FP.BF16.F32.PACK_AB R19, R27, R22 ;  /* 0x000000161b13723e */ /* 0x000fe400000010ff */
[----:B------:R-:W-:Y:S02]  /*6f40*/  F2FP.BF16.F32.PACK_AB R24, R25, R24 ;  /* 0x000000181918723e */ /* 0x000fe400000010ff */
[----:B------:R-:W-:Y:S01]  /*6f50*/  F2FP.BF16.F32.PACK_AB R25, R31, R26 ;  /* 0x0000001a1f19723e */ /* 0x000fe200000010ff */
[----:B------:R1:W-:Y:S01]  /*6f60*/  STS.128 [R102+0x20], R16 ;  /* 0x0000201066007388 */ /* 0x0003e20000000c00 */
[----:B------:R-:W-:Y:S02]  /*6f70*/  F2FP.BF16.F32.PACK_AB R26, R29, R28 ;  /* 0x0000001c1d1a723e */ /* 0x000fe400000010ff */
[----:B------:R-:W-:Y:S05]  /*6f80*/  F2FP.BF16.F32.PACK_AB R27, R35, R30 ;  /* 0x0000001e231b723e */ /* 0x000fea00000010ff */
[----:B------:R1:W-:Y:S01]  /*6f90*/  STS.128 [R110+0x30], R24 ;  /* 0x000030186e007388 */ /* 0x0003e20000000c00 */
[----:B------:R-:W-:Y:S01]  /*6fa0*/  @!PT LDS RZ, [RZ] ;  /* 0x00000000fffff984 */ /* 0x000fe20000000800 */
[----:B------:R-:W-:Y:S01]  /*6fb0*/  @!PT LDS RZ, [RZ] ;  /* 0x00000000fffff984 */ /* 0x000fe20000000800 */
[----:B------:R-:W-:Y:S01]  /*6fc0*/  @!PT LDS RZ, [RZ] ;  /* 0x00000000fffff984 */ /* 0x000fe20000000800 */
[----:B------:R-:W-:Y:S01]  /*6fd0*/  @!PT LDS RZ, [RZ] ;  /* 0x00000000fffff984 */ /* 0x000fe20000000800 */
[----:B------:R2:W-:Y:S07]  /*6fe0*/  MEMBAR.ALL.CTA ;  /* 0x0000000000007992 */ /* 0x0005ee0000008000 */
[----:B--2---:R-:W2:Y:S02]  /*6ff0*/  FENCE.VIEW.ASYNC.S ;  /* 0x00000000000073c6 */ /* 0x004ea40000000000 */
[----:B--2---:R-:W-:Y:S06]  /*7000*/  BAR.SYNC.DEFER_BLOCKING 0x1, 0x80 ;  /* 0x0042000000007b1d */ /* 0x004fec0000010000 */
[----:B------:R-:W-:Y:S05]  /*7010*/  @P0 BRA `(.L_x_117) ;  /* 0x0000000000380947 */ /* 0x000fea0003800000 */
[----:B------:R-:W-:Y:S02]  /*7020*/  UIADD3 UR4, UPT, UPT, UR48, 0x200, URZ ;  /* 0x0000020030047890 */ /* 0x000fe4000fffe0ff */
[----:B------:R-:W-:Y:S01]  /*7030*/  UIADD3 UR8, UP0, UPT, UR52, 0x680, URZ ;  /* 0x0000068034087890 */ /* 0x000fe2000ff1e0ff */
[----:B------:R-:W-:Y:S01]  /*7040*/  UMOV UR43, UR36 ;  /* 0x00000024002b7c82 */ /* 0x000fe20008000000 */
[----:B------:R-:W-:Y:S02]  /*7050*/  UIADD3 UR5, UPT, UPT, UR41, 0x80, URZ ;  /* 0x0000008029057890 */ /* 0x000fe4000fffe0ff */
[----:B------:R-:W-:Y:S01]  /*7060*/  MOV R97, UR4 ;  /* 0x0000000400617c02 */ /* 0x000fe20008000f00 */
[----:B------:R-:W-:Y:S02]  /*7070*/  UIADD3.X UR9, UPT, UPT, URZ, UR53, URZ, UP0, !UPT ;  /* 0x00000035ff097290 */ /* 0x000fe400087fe4ff */
[----:B------:R-:W-:Y:S01]  /*7080*/  UIADD3 UR4, UPT, UPT, UR48, 0x1200, URZ ;  /* 0x0000120030047890 */ /* 0x000fe2000fffe0ff */
[----:B------:R-:W-:Y:S01]  /*7090*/  R2UR UR40, R97 ;  /* 0x00000000612872ca */ /* 0x000fe200000e0000 */
[----:B------:R-:W-:Y:S01]  /*70a0*/  UMOV UR6, UR42 ;  /* 0x0000002a00067c82 */ /* 0x000fe20008000000 */
[----:B------:R-:W-:Y:S11]  /*70b0*/  UMOV UR7, UR36 ;  /* 0x0000002400077c82 */ /* 0x000ff60008000000 */
[----:B------:R2:W-:Y:S01]  /*70c0*/  UTMASTG.3D [UR40], [UR8] ;  /* 0x00000028080073b5 */ /* 0x0005e20008010000 */
[----:B------:R2:W-:Y:S01]  /*70d0*/  UTMASTG.3D [UR4], [UR8] ;  /* 0x00000004080073b5 */ /* 0x0005e20008010000 */
[----:B------:R0:W-:Y:S01]  /*70e0*/  UTMACMDFLUSH ;  /* 0x00000000000079b7 */ /* 0x0001e20000000000 */
[----:B--2---:R-:W-:Y:S04]  /*70f0*/  DEPBAR.LE SB0, 0x1 ;  /* 0x000080400000791a */ /* 0x004fe80000000000 */
.L_x_117:
[----:B------:R-:W-:Y:S05]  /*7100*/  BSYNC.RECONVERGENT B0 ;  /* 0x0000000000007941 */ /* 0x000fea0003800200 */
.L_x_116:
[----:B------:R-:W-:Y:S01]  /*7110*/  BAR.SYNC.DEFER_BLOCKING 0x1, 0x80 ;  /* 0x0042000000007b1d */ /* 0x000fe20000010000 */
[----:B------:R-:W-:Y:S01]  /*7120*/  ISETP.NE.AND P1, PT, R111, RZ, PT ;  /* 0x000000ff6f00720c */ /* 0x000fe20003f25270 */
[----:B------:R-:W-:Y:S01]  /*7130*/  UISETP.NE.AND UP0, UPT, UR49, URZ, UPT ;  /* 0x000000ff3100728c */ /* 0x000fe2000bf05270 */
[----:B------:R-:W-:Y:S11]  /*7140*/  LEA R2, R60, UR48, 0x3 ;  /* 0x000000303c027c11 */ /* 0x000ff6000f8e18ff */
[----:B------:R-:W-:Y:S01]  /*7150*/  @P1 SHF.L.U32 R3, R101, 0x1f, RZ ;  /* 0x0000001f65031819 */ /* 0x000fe200000006ff */
[----:B------:R-:W-:Y:S06]  /*7160*/  BRA.U !UP0, `(.L_x_118) ;  /* 0x0000000108247547 */ /* 0x000fec000b800000 */
[----:B------:R-:W-:Y:S01]  /*7170*/  IMAD.U32 R4, RZ, RZ, UR51 ;  /* 0x00000033ff047e24 */ /* 0x000fe2000f8e00ff */
[----:B------:R-:W-:Y:S01]  /*7180*/  MOV R0, UR37 ;  /* 0x0000002500007c02 */ /* 0x000fe20008000f00 */
[----:B------:R-:W-:Y:S03]  /*7190*/  UIADD3 UR51, UPT, UPT, UR51, 0x1, URZ ;  /* 0x0000000133337890 */ /* 0x000fe6000fffe0ff */
[----:B------:R-:W-:Y:S01]  /*71a0*/  @P1 LEA R4, R4, UR48, 0x3 ;  /* 0x0000003004041c11 */ /* 0x000fe2000f8e18ff */
[----:B------:R-:W-:Y:S04]  /*71b0*/  UISETP.NE.AND UP0, UPT, UR51, 0x4, UPT ;  /* 0x000000043300788c */ /* 0x000fe8000bf05270 */
[----:B------:R-:W-:Y:S01]  /*71c0*/  @P1 VIADD R4, R4, 0x60 ;  /* 0x0000006004041836 */ /* 0x000fe20000000000 */
[----:B------:R-:W-:Y:S04]  /*71d0*/  USEL UR51, UR51, URZ, UP0 ;  /* 0x000000ff33337287 */ /* 0x000fe80008000000 */
[----:B------:R-:W-:Y:S04]  /*71e0*/  @P1 PRMT R0, R0, 0x654, R4 ;  /* 0x0000065400001816 */ /* 0x000fe80000000004 */
[----:B------:R2:W-:Y:S04]  /*71f0*/  @P1 SYNCS.ARRIVE.TRANS64.RED.A1T0 RZ, [R0+URZ], RZ ;  /* 0x000000ff00ff19a7 */ /* 0x0005e800081004ff */
.L_x_118:
[----:B------:R-:W4:Y:S01]  /*7200*/  @P1 SYNCS.PHASECHK.TRANS64.TRYWAIT P0, [R2+URZ+0x40], R3 ;  /* 0x00004003020015a7 */ /* 0x000f2200080011ff */
[----:B------:R-:W-:Y:S01]  /*7210*/  BSSY B1, `(.L_x_119) ;  /* 0x0000016000017945 */ /* 0x000fe20003800000 */
[----:B----4-:R-:W-:Y:S03]  /*7220*/  @P1 SEL R61, RZ, 0x1, !P0 ;  /* 0x00000001ff3d1807 */ /* 0x010fe60004000000 */
[----:B------:R-:W-:Y:S05]  /*7230*/  @!P1 BRA `(.L_x_120) ;  /* 0x00000000004c9947 */ /* 0x000fea0003800000 */
[----:B------:R-:W-:Y:S01]  /*7240*/  ISETP.NE.AND P0, PT, R61, RZ, PT ;  /* 0x000000ff3d00720c */ /* 0x000fe20003f05270 */
[----:B------:R-:W-:Y:S01]  /*7250*/  BSSY B0, `(.L_x_121) ;  /* 0x000000b000007945 */ /* 0x000fe20003800000 */
[----:B------:R-:W-:Y:S11]  /*7260*/  ISETP.NE.AND P1, PT, R62, RZ, PT ;  /* 0x000000ff3e00720c */ /* 0x000ff60003f25270 */
[----:B------:R-:W-:Y:S02]  /*7270*/  @!UPT UIADD3 URZ, UPT, UPT, URZ, URZ, URZ ;  /* 0x000000fffffff290 */ /* 0x000fe4000fffe0ff */
[C---:B------:R-:W-:Y:S01]  /*7280*/  @P1 IMAD R6, R60.reuse, 0x2000, R104 ;  /* 0x000020003c061824 */ /* 0x040fe200078e0268 */
[C---:B------:R-:W-:Y:S01]  /*7290*/  @P1 LEA R4, R60.reuse, R102, 0xd ;  /* 0x000000663c041211 */ /* 0x040fe200078e68ff */
[C---:B------:R-:W-:Y:S02]  /*72a0*/  @P1 IMAD R5, R60.reuse, 0x2000, R103 ;  /* 0x000020003c051824 */ /* 0x040fe400078e0267 */
[----:B------:R-:W-:Y:S01]  /*72b0*/  @P1 IMAD R3, R60, 0x2000, R110 ;  /* 0x000020003c031824 */ /* 0x000fe200078e026e */
[----:B------:R-:W-:Y:S06]  /*72c0*/  @P0 BRA `(.L_x_122) ;  /* 0x00000000000c0947 */ /* 0x000fec0003800000 */
[----:B--2---:R-:W-:Y:S04]  /*72d0*/  SHF.L.U32 R0, R101, 0x1f, RZ ;  /* 0x0000001f65007819 */ /* 0x004fe800000006ff */
[----:B------:R-:W2:Y:S02]  /*72e0*/  SYNCS.PHASECHK.TRANS64.TRYWAIT P0, [R2+URZ+0x40], R0 ;  /* 0x00004000020075a7 */ /* 0x000ea400080011ff */
[----:B--2---:R-:W-:Y:S05]  /*72f0*/  @!P0 BRA `(.L_x_123) ;  /* 0x0000003000ec8947 */ /* 0x004fea0003800000 */
.L_x_122:
[----:B------:R-:W-:Y:S05]  /*7300*/  BSYNC B0 ;  /* 0x0000000000007941 */ /* 0x000fea0003800000 */
.L_x_121:
[----:B------:R-:W-:Y:S02]  /*7310*/  ISETP.NE.AND P0, PT, R62, RZ, PT ;  /* 0x000000ff3e00720c */ /* 0x000fe40003f05270 */
[----:B------:R-:W-:Y:S11]  /*7320*/  IADD3 R60, PT, PT, R60, 0x1, RZ ;  /* 0x000000013c3c7810 */ /* 0x000ff60007ffe0ff */
[----:B------:R4:W1:Y:S04]  /*7330*/  @P0 LDS.128 R56, [R6] ;  /* 0x0000000006380984 */ /* 0x0008680000000c00 */
[----:B------:R4:W1:Y:S04]  /*7340*/  @P0 LDS.128 R64, [R5+0x10] ;  /* 0x0000100005400984 */ /* 0x0008680000000c00 */
[----:B------:R4:W1:Y:S04]  /*7350*/  @P0 LDS.128 R72, [R4+0x20] ;  /* 0x0000200004480984 */ /* 0x0008680000000c00 */
[----:B------:R4:W1:Y:S02]  /*7360*/  @P0 LDS.128 R80, [R3+0x30] ;  /* 0x0000300003500984 */ /* 0x0008640000000c00 */
.L_x_120:
[----:B------:R-:W-:Y:S05]  /*7370*/  BSYNC B1 ;  /* 0x0000000000017941 */ /* 0x000fea0003800000 */
.L_x_119:
[----:B--2---:R-:W-:Y:S05]  /*7380*/  VIADD R0, R48, 0x20 ;  /* 0x0000002030007836 */ /* 0x004fea0000000000 */
[----:B------:R-:W-:Y:S04]  /*7390*/  SHF.R.U32.HI R0, RZ, 0x15, R0 ;  /* 0x00000015ff007819 */ /* 0x000fe80000011600 */
[----:B------:R-:W-:Y:S11]  /*73a0*/  LOP3.LUT P0, RZ, R0, 0x3, R96, 0x48, !PT ;  /* 0x0000000300ff7812 */ /* 0x000ff60007804860 */
[----:B------:R-:W-:Y:S02]  /*73b0*/  @!UPT UIADD3 URZ, UPT, UPT, URZ, URZ, URZ ;  /* 0x000000fffffff290 */ /* 0x000fe4000fffe0ff */
[----:B------:R-:W-:Y:S05]  /*73c0*/  @!P0 BRA `(.L_x_124) ;  /* 0x0000000000408947 */ /* 0x000fea0003800000 */
[----:B------:R-:W2:Y:S01]  /*73d0*/  LDCU.64 UR8, c[0x4][0x70] ;  /* 0x01000e00ff0877ac */ /* 0x000ea20008000a00 */
[----:B----4-:R-:W-:Y:S01]  /*73e0*/  MOV R3, 0x0 ;  /* 0x0000000000037802 */ /* 0x010fe20000000f00 */
[----:B------:R-:W-:Y:S02]  /*73f0*/  HFMA2 R12, -RZ, RZ, 0, 5.9604644775390625e-08 ;  /* 0x00000001ff0c7431 */ /* 0x000fe400000001ff */
[----:B-1----:R-:W-:Y:S02]  /*7400*/  IMAD.MOV.U32 R8, RZ, RZ, 0x192 ;  /* 0x00000192ff087424 */ /* 0x002fe400078e00ff */
[----:B------:R-:W-:Y:S01]  /*7410*/  IMAD.MOV.U32 R13, RZ, RZ, RZ ;  /* 0x000000ffff0d7224 */ /* 0x000fe200078e00ff */
[----:B------:R-:W1:Y:S01]  /*7420*/  LDCU.64 UR6, c[0x4][0x78] ;  /* 0x01000f00ff0677ac */ /* 0x000e620008000a00 */
[----:B------:R-:W4:Y:S01]  /*7430*/  LDC.64 R2, c[0x4][R3] ;  /* 0x0100000003027b82 */ /* 0x000f220000000a00 */
[----:B------:R-:W5:Y:S01]  /*7440*/  LDCU.64 UR4, c[0x4][0x10] ;  /* 0x01000200ff0477ac */ /* 0x000f620008000a00 */
[----:B--2---:R-:W-:Y:S01]  /*7450*/  MOV R5, UR9 ;  /* 0x0000000900057c02 */ /* 0x004fe20008000f00 */
[----:B------:R-:W-:Y:S01]  /*7460*/  IMAD.U32 R4, RZ, RZ, UR8 ;  /* 0x00000008ff047e24 */ /* 0x000fe2000f8e00ff */
[----:B-1----:R-:W-:Y:S01]  /*7470*/  MOV R7, UR7 ;  /* 0x0000000700077c02 */ /* 0x002fe20008000f00 */
[----:B------:R-:W-:Y:S01]  /*7480*/  IMAD.U32 R6, RZ, RZ, UR6 ;  /* 0x00000006ff067e24 */ /* 0x000fe2000f8e00ff */
[----:B-----5:R-:W-:Y:S01]  /*7490*/  MOV R11, UR5 ;  /* 0x00000005000b7c02 */ /* 0x020fe20008000f00 */
[----:B------:R-:W-:Y:S02]  /*74a0*/  IMAD.U32 R10, RZ, RZ, UR4 ;  /* 0x00000004ff0a7e24 */ /* 0x000fe4000f8e00ff */
[----:B------:R-:W-:Y:S07]  /*74b0*/  LEPC R20, `(.L_x_124) ;  /* 0x000000001014794e */ /* 0x000fee0000000000 */
[----:B---34-:R-:W-:Y:S05]  /*74c0*/  CALL.ABS.NOINC R2 ;  /* 0x0000000002007343 */ /* 0x018fea0003c00000 */
.L_x_124:
[----:B------:R-:W-:Y:S01]  /*74d0*/  ISETP.NE.AND P6, PT, R111, RZ, PT ;  /* 0x000000ff6f00720c */ /* 0x000fe20003fc5270 */
[----:B------:R-:W-:Y:S05]  /*74e0*/  WARPSYNC.ALL ;  /* 0x0000000000007948 */ /* 0x000fea0003800000 */
[----:B------:R-:W-:Y:S01]  /*74f0*/  R2UR UR4, R48 ;  /* 0x00000000300472ca */ /* 0x000fe200000e0000 */
[----:B------:R-:W-:Y:S01]  /*7500*/  BSSY.RECONVERGENT B0, `(.L_x_125) ;  /* 0x0000094000007945 */ /* 0x000fe20003800200 */
[----:B------:R-:W-:Y:S02]  /*7510*/  MOV R50, UR51 ;  /* 0x0000003300327c02 */ /* 0x000fe40008000f00 */
[----:B-1--4-:R-:W-:Y:S02]  /*7520*/  SHF.L.U32 R3, R56, 0x10, RZ ;  /* 0x0000001038037819 */ /* 0x012fe400000006ff */
[----:B------:R-:W-:Y:S02]  /*7530*/  MOV R63, UR37 ;  /* 0x00000025003f7c02 */ /* 0x000fe40008000f00 */
[----:B------:R-:W-:Y:S02]  /*7540*/  @P6 LEA R50, R50, UR48, 0x3 ;  /* 0x0000003032326c11 */ /* 0x000fe4000f8e18ff */
[----:B------:R-:W-:Y:S02]  /*7550*/  LOP3.LUT R51, R57, 0xffff0000, RZ, 0xc0, !PT ;  /* 0xffff000039337812 */ /* 0x000fe400078ec0ff */
[----:B------:R-:W-:Y:S01]  /*7560*/  @P6 IADD3 R50, PT, PT, R50, 0x60, RZ ;  /* 0x0000006032326810 */ /* 0x000fe20007ffe0ff */
[----:B------:R-:W1:Y:S01]  /*7570*/  LDTM.x32 R4, tmem[UR4+0x20] ;  /* 0x00002004000479ee */ /* 0x000e6200082c0000 */
[----:B------:R-:W-:Y:S02]  /*7580*/  ISETP.NE.AND P0, PT, R106, RZ, PT ;  /* 0x000000ff6a00720c */ /* 0x000fe40003f05270 */
[----:B------:R-:W-:Y:S02]  /*7590*/  @P6 PRMT R63, R63, 0x654, R50 ;  /* 0x000006543f3f6816 */ /* 0x000fe40000000032 */
[----:B------:R-:W-:Y:S01]  /*75a0*/  SHF.L.U32 R50, R57, 0x10, RZ ;  /* 0x0000001039327819 */ /* 0x000fe200000006ff */
[C---:B-1----:R-:W-:Y:S01]  /*75b0*/  FMUL R0, R47.reuse, R4 ;  /* 0x000000042f007220 */ /* 0x042fe20000400000 */
[----:B------:R-:W-:Y:S01]  /*75c0*/  LOP3.LUT R4, R56, 0xffff0000, RZ, 0xc0, !PT ;  /* 0xffff000038047812 */ /* 0x000fe200078ec0ff */
[C---:B------:R-:W-:Y:S01]  /*75d0*/  FMUL R2, R47.reuse, R5 ;  /* 0x000000052f027220 */ /* 0x040fe20000400000 */
[----:B------:R-:W-:Y:S01]  /*75e0*/  FMUL R7, R47, R7 ;  /* 0x000000072f077220 */ /* 0x000fe20000400000 */
[----:B------:R-:W-:Y:S01]  /*75f0*/  FFMA R0, R49, R3, R0 ;  /* 0x0000000331007223 */ /* 0x000fe20000000000 */
[----:B------:R-:W-:Y:S01]  /*7600*/  FMUL R3, R47, R6 ;  /* 0x000000062f037220 */ /* 0x000fe20000400000 */
[----:B------:R-:W-:Y:S01]  /*7610*/  FFMA R2, R49, R4, R2 ;  /* 0x0000000431027223 */ /* 0x000fe20000000002 */
[C---:B------:R-:W-:Y:S01]  /*7620*/  FMUL R4, R47.reuse, R8 ;  /* 0x000000082f047220 */ /* 0x040fe20000400000 */
[C---:B------:R-:W-:Y:S01]  /*7630*/  FMUL R8, R47.reuse, R12 ;  /* 0x0000000c2f087220 */ /* 0x040fe20000400000 */
[C---:B------:R-:W-:Y:S01]  /*7640*/  FMUL R12, R47.reuse, R16 ;  /* 0x000000102f0c7220 */ /* 0x040fe20000400000 */
[C---:B------:R-:W-:Y:S01]  /*7650*/  FMUL R16, R47.reuse, R20 ;  /* 0x000000142f107220 */ /* 0x040fe20000400000 */
[----:B------:R-:W-:Y:S01]  /*7660*/  F2FP.BF16.F32.PACK_AB R52, R2, R0 ;  /* 0x000000000234723e */ /* 0x000fe200000010ff */
[C---:B------:R-:W-:Y:S01]  /*7670*/  FMUL R20, R47.reuse, R24 ;  /* 0x000000182f147220 */ /* 0x040fe20000400000 */
[C---:B------:R-:W-:Y:S01]  /*7680*/  LOP3.LUT R0, R58.reuse, 0xffff0000, RZ, 0xc0, !PT ;  /* 0xffff00003a007812 */ /* 0x040fe200078ec0ff */
[----:B------:R-:W-:Y:S01]  /*7690*/  FMUL R24, R47, R28 ;  /* 0x0000001c2f187220 */ /* 0x000fe20000400000 */
[----:B------:R-:W-:Y:S01]  /*76a0*/  SHF.L.U32 R2, R59, 0x10, RZ ;  /* 0x000000103b027819 */ /* 0x000fe200000006ff */
[C---:B------:R-:W-:Y:S01]  /*76b0*/  FMUL R28, R47.reuse, R32 ;  /* 0x000000202f1c7220 */ /* 0x040fe20000400000 */
[----:B------:R-:W-:Y:S01]  /*76c0*/  SHF.L.U32 R32, R58, 0x10, RZ ;  /* 0x000000103a207819 */ /* 0x000fe200000006ff */
[----:B------:R-:W-:Y:S01]  /*76d0*/  FMUL R5, R47, R9 ;  /* 0x000000092f057220 */ /* 0x000fe20000400000 */
[C---:B------:R-:W-:Y:S01]  /*76e0*/  FFMA R3, R49.reuse, R50, R3 ;  /* 0x0000003231037223 */ /* 0x040fe20000000003 */
[----:B------:R-:W-:Y:S01]  /*76f0*/  FFMA R7, R49, R51, R7 ;  /* 0x0000003331077223 */ /* 0x000fe20000000007 */
[----:B------:R-:W-:Y:S01]  /*7700*/  FMUL R6, R47, R10 ;  /* 0x0000000a2f067220 */ /* 0x000fe20000400000 */
[----:B------:R-:W-:Y:S01]  /*7710*/  FFMA R4, R49, R32, R4 ;  /* 0x0000002031047223 */ /* 0x000fe20000000004 */
[----:B------:R-:W-:Y:S01]  /*7720*/  LOP3.LUT R32, R59, 0xffff0000, RZ, 0xc0, !PT ;  /* 0xffff00003b207812 */ /* 0x000fe200078ec0ff */
[----:B------:R-:W-:Y:S01]  /*7730*/  FFMA R5, R49, R0, R5 ;  /* 0x0000000031057223 */ /* 0x000fe20000000005 */
[C---:B------:R-:W-:Y:S01]  /*7740*/  SHF.L.U32 R0, R64.reuse, 0x10, RZ ;  /* 0x0000001040007819 */ /* 0x040fe200000006ff */
[----:B------:R-:W-:Y:S01]  /*7750*/  FMUL R11, R47, R11 ;  /* 0x0000000b2f0b7220 */ /* 0x000fe20000400000 */
[----:B------:R-:W-:Y:S01]  /*7760*/  F2FP.BF16.F32.PACK_AB R53, R7, R3 ;  /* 0x000000030735723e */ /* 0x000fe200000010ff */
[C---:B------:R-:W-:Y:S01]  /*7770*/  FFMA R6, R49.reuse, R2, R6 ;  /* 0x0000000231067223 */ /* 0x040fe20000000006 */
[----:B------:R-:W-:Y:S01]  /*7780*/  LOP3.LUT R2, R64, 0xffff0000, RZ, 0xc0, !PT ;  /* 0xffff000040027812 */ /* 0x000fe200078ec0ff */
[----:B------:R-:W-:Y:S01]  /*7790*/  FFMA R11, R49, R32, R11 ;  /* 0x00000020310b7223 */ /* 0x000fe2000000000b */
[----:B------:R-:W-:Y:S01]  /*77a0*/  SHF.L.U32 R3, R65, 0x10, RZ ;  /* 0x0000001041037819 */ /* 0x000fe200000006ff */
[----:B------:R-:W-:Y:S01]  /*77b0*/  FFMA R8, R49, R0, R8 ;  /* 0x0000000031087223 */ /* 0x000fe20000000008 */
[----:B------:R-:W-:Y:S01]  /*77c0*/  LOP3.LUT R0, R65, 0xffff0000, RZ, 0xc0, !PT ;  /* 0xffff000041007812 */ /* 0x000fe200078ec0ff */
[----:B------:R-:W-:Y:S01]  /*77d0*/  FMUL R9, R47, R13 ;  /* 0x0000000d2f097220 */ /* 0x000fe20000400000 */
[----:B------:R-:W-:Y:S01]  /*77e0*/  F2FP.BF16.F32.PACK_AB R54, R5, R4 ;  /* 0x000000040536723e */ /* 0x000fe200000010ff */
[----:B------:R-:W-:Y:S01]  /*77f0*/  FMUL R10, R47, R14 ;  /* 0x0000000e2f0a7220 */ /* 0x000fe20000400000 */
[----:B------:R-:W-:Y:S01]  /*7800*/  F2FP.BF16.F32.PACK_AB R55, R11, R6 ;  /* 0x000000060b37723e */ /* 0x000fe200000010ff */
[----:B------:R-:W-:Y:S01]  /*7810*/  FMUL R15, R47, R15 ;  /* 0x0000000f2f0f7220 */ /* 0x000fe20000400000 */
[----:B------:R-:W-:Y:S01]  /*7820*/  SHF.L.U32 R4, R81, 0x10, RZ ;  /* 0x0000001051047819 */ /* 0x000fe200000006ff */
[C---:B------:R-:W-:Y:S01]  /*7830*/  FFMA R9, R49.reuse, R2, R9 ;  /* 0x0000000231097223 */ /* 0x040fe20000000009 */
[C---:B------:R-:W-:Y:S01]  /*7840*/  SHF.L.U32 R2, R66.reuse, 0x10, RZ ;  /* 0x0000001042027819 */ /* 0x040fe200000006ff */
[C---:B------:R-:W-:Y:S01]  /*7850*/  FFMA R10, R49.reuse, R3, R10 ;  /* 0x00000003310a7223 */ /* 0x040fe2000000000a */
[----:B------:R-:W-:Y:S01]  /*7860*/  LOP3.LUT R3, R66, 0xffff0000, RZ, 0xc0, !PT ;  /* 0xffff000042037812 */ /* 0x000fe200078ec0ff */
[----:B------:R-:W-:Y:S01]  /*7870*/  FFMA R15, R49, R0, R15 ;  /* 0x00000000310f7223 */ /* 0x000fe2000000000f */
[----:B------:R-:W-:Y:S01]  /*7880*/  SHF.L.U32 R0, R67, 0x10, RZ ;  /* 0x0000001043007819 */ /* 0x000fe200000006ff */
[----:B------:R-:W-:Y:S01]  /*7890*/  FMUL R13, R47, R17 ;  /* 0x000000112f0d7220 */ /* 0x000fe20000400000 */
[----:B------:R-:W-:Y:S01]  /*78a0*/  F2FP.BF16.F32.PACK_AB R8, R9, R8 ;  /* 0x000000080908723e */ /* 0x000fe200000010ff */
[----:B------:R-:W-:Y:S01]  /*78b0*/  FMUL R14, R47, R18 ;  /* 0x000000122f0e7220 */ /* 0x000fe20000400000 */
[----:B------:R-:W-:Y:S01]  /*78c0*/  F2FP.BF16.F32.PACK_AB R9, R15, R10 ;  /* 0x0000000a0f09723e */ /* 0x000fe200000010ff */
[----:B------:R-:W-:Y:S01]  /*78d0*/  FFMA R12, R49, R2, R12 ;  /* 0x00000002310c7223 */ /* 0x000fe2000000000c */
[----:B------:R-:W-:Y:S01]  /*78e0*/  LOP3.LUT R2, R67, 0xffff0000, RZ, 0xc0, !PT ;  /* 0xffff000043027812 */ /* 0x000fe200078ec0ff */
[----:B------:R-:W-:Y:S01]  /*78f0*/  FFMA R13, R49, R3, R13 ;  /* 0x00000003310d7223 */ /* 0x000fe2000000000d */
[----:B------:R-:W-:Y:S01]  /*7900*/  SHF.L.U32 R3, R73, 0x10, RZ ;  /* 0x0000001049037819 */ /* 0x000fe200000006ff */
[----:B------:R-:W-:Y:S01]  /*7910*/  FFMA R14, R49, R0, R14 ;  /* 0x00000000310e7223 */ /* 0x000fe2000000000e */
[C---:B------:R-:W-:Y:S01]  /*7920*/  SHF.L.U32 R0, R72.reuse, 0x10, RZ ;  /* 0x0000001048007819 */ /* 0x040fe200000006ff */
[----:B------:R-:W-:Y:S01]  /*7930*/  FMUL R19, R47, R19 ;  /* 0x000000132f137220 */ /* 0x000fe20000400000 */
[----:B------:R-:W-:Y:S01]  /*7940*/  F2FP.BF16.F32.PACK_AB R10, R13, R12 ;  /* 0x0000000c0d0a723e */ /* 0x000fe200000010ff */
[----:B------:R-:W-:Y:S01]  /*7950*/  FMUL R17, R47, R21 ;  /* 0x000000152f117220 */ /* 0x000fe20000400000 */
[----:B------:R-:W-:Y:S01]  /*7960*/  LOP3.LUT R5, R83, 0xffff0000, RZ, 0xc0, !PT ;  /* 0xffff000053057812 */ /* 0x000fe200078ec0ff */
[C---:B------:R-:W-:Y:S01]  /*7970*/  FFMA R19, R49.reuse, R2, R19 ;  /* 0x0000000231137223 */ /* 0x040fe20000000013 */
[----:B------:R-:W-:Y:S01]  /*7980*/  LOP3.LUT R2, R72, 0xffff0000, RZ, 0xc0, !PT ;  /* 0xffff000048027812 */ /* 0x000fe200078ec0ff */
[----:B------:R1:W-:Y:S01]  /*7990*/  STS.128 [R104+0x2000], R52 ;  /* 0x0020003468007388 */ /* 0x0003e20000000c00 */
[----:B------:R-:W-:Y:S01]  /*79a0*/  FFMA R16, R49, R0, R16 ;  /* 0x0000000031107223 */ /* 0x000fe20000000010 */
[----:B------:R-:W-:Y:S01]  /*79b0*/  LOP3.LUT R0, R73, 0xffff0000, RZ, 0xc0, !PT ;  /* 0xffff000049007812 */ /* 0x000fe200078ec0ff */
[----:B------:R-:W-:Y:S01]  /*79c0*/  FMUL R18, R47, R22 ;  /* 0x000000162f127220 */ /* 0x000fe20000400000 */
[----:B------:R-:W-:Y:S01]  /*79d0*/  F2FP.BF16.F32.PACK_AB R11, R19, R14 ;  /* 0x0000000e130b723e */ /* 0x000fe200000010ff */
[----:B------:R-:W-:Y:S01]  /*79e0*/  FMUL R23, R47, R23 ;  /* 0x000000172f177220 */ /* 0x000fe20000400000 */
[C---:B------:R-:W-:Y:S01]  /*79f0*/  FFMA R17, R49.reuse, R2, R17 ;  /* 0x0000000231117223 */ /* 0x040fe20000000011 */
[C---:B------:R-:W-:Y:S01]  /*7a00*/  SHF.L.U32 R2, R74.reuse, 0x10, RZ ;  /* 0x000000104a027819 */ /* 0x040fe200000006ff */
[----:B------:R-:W-:Y:S01]  /*7a10*/  FFMA R18, R49, R3, R18 ;  /* 0x0000000331127223 */ /* 0x000fe20000000012 */
[----:B------:R-:W-:Y:S01]  /*7a20*/  SHF.L.U32 R3, R75, 0x10, RZ ;  /* 0x000000104b037819 */ /* 0x000fe200000006ff */
[----:B------:R1:W-:Y:S01]  /*7a30*/  STS.128 [R103+0x2010], R8 ;  /* 0x0020100867007388 */ /* 0x0003e20000000c00 */
[----:B------:R-:W-:Y:S01]  /*7a40*/  F2FP.BF16.F32.PACK_AB R16, R17, R16 ;  /* 0x000000101110723e */ /* 0x000fe200000010ff */
[----:B------:R-:W-:Y:S01]  /*7a50*/  FFMA R23, R49, R0, R23 ;  /* 0x0000000031177223 */ /* 0x000fe20000000017 */
[----:B------:R-:W-:Y:S01]  /*7a60*/  LOP3.LUT R0, R74, 0xffff0000, RZ, 0xc0, !PT ;  /* 0xffff00004a007812 */ /* 0x000fe200078ec0ff */
[C---:B------:R-:W-:Y:S01]  /*7a70*/  FMUL R21, R47.reuse, R25 ;  /* 0x000000192f157220 */ /* 0x040fe20000400000 */
[----:B------:R-:W-:Y:S01]  /*7a80*/  FMUL R22, R47, R26 ;  /* 0x0000001a2f167220 */ /* 0x000fe20000400000 */
[C---:B------:R-:W-:Y:S01]  /*7a90*/  FFMA R20, R49.reuse, R2, R20 ;  /* 0x0000000231147223 */ /* 0x040fe20000000014 */
[C---:B------:R-:W-:Y:S01]  /*7aa0*/  SHF.L.U32 R2, R80.reuse, 0x10, RZ ;  /* 0x0000001050027819 */ /* 0x040fe200000006ff */
[----:B------:R-:W-:Y:S01]  /*7ab0*/  FFMA R21, R49, R0, R21 ;  /* 0x0000000031157223 */ /* 0x000fe20000000015 */
[----:B------:R-:W-:Y:S01]  /*7ac0*/  LOP3.LUT R0, R75, 0xffff0000, RZ, 0xc0, !PT ;  /* 0xffff00004b007812 */ /* 0x000fe200078ec0ff */
[----:B------:R-:W-:Y:S01]  /*7ad0*/  FFMA R22, R49, R3, R22 ;  /* 0x0000000331167223 */ /* 0x000fe20000000016 */
[C---:B------:R-:W-:Y:S01]  /*7ae0*/  FMUL R27, R47.reuse, R27 ;  /* 0x0000001b2f1b7220 */ /* 0x040fe20000400000 */
[----:B------:R-:W-:Y:S01]  /*7af0*/  LOP3.LUT R3, R80, 0xffff0000, RZ, 0xc0, !PT ;  /* 0xffff000050037812 */ /* 0x000fe200078ec0ff */
[C---:B------:R-:W-:Y:S01]  /*7b00*/  FMUL R25, R47.reuse, R29 ;  /* 0x0000001d2f197220 */ /* 0x040fe20000400000 */
[----:B------:R-:W-:Y:S01]  /*7b10*/  FMUL R26, R47, R30 ;  /* 0x0000001e2f1a7220 */ /* 0x000fe20000400000 */
[C---:B------:R-:W-:Y:S01]  /*7b20*/  FFMA R27, R49.reuse, R0, R27 ;  /* 0x00000000311b7223 */ /* 0x040fe2000000001b */
[----:B------:R-:W-:Y:S01]  /*7b30*/  FFMA R24, R49, R2, R24 ;  /* 0x0000000231187223 */ /* 0x000fe20000000018 */
[----:B------:R-:W-:Y:S01]  /*7b40*/  LOP3.LUT R0, R81, 0xffff0000, RZ, 0xc0, !PT ;  /* 0xffff000051007812 */ /* 0x000fe200078ec0ff */
[----:B------:R-:W-:Y:S01]  /*7b50*/  FFMA R25, R49, R3, R25 ;  /* 0x0000000331197223 */ /* 0x000fe20000000019 */
[----:B------:R-:W-:Y:S01]  /*7b60*/  FMUL R31, R47, R31 ;  /* 0x0000001f2f1f7220 */ /* 0x000fe20000400000 */
[C---:B------:R-:W-:Y:S01]  /*7b70*/  SHF.L.U32 R2, R82.reuse, 0x10, RZ ;  /* 0x0000001052027819 */ /* 0x040fe200000006ff */
[----:B------:R-:W-:Y:S01]  /*7b80*/  FFMA R26, R49, R4, R26 ;  /* 0x00000004311a7223 */ /* 0x000fe2000000001a */
[----:B------:R-:W-:Y:S01]  /*7b90*/  LOP3.LUT R3, R82, 0xffff0000, RZ, 0xc0, !PT ;  /* 0xffff000052037812 */ /* 0x000fe200078ec0ff */
[----:B------:R-:W-:Y:S01]  /*7ba0*/  FMUL R29, R47, R33 ;  /* 0x000000212f1d7220 */ /* 0x000fe20000400000 */
[----:B------:R-:W-:Y:S01]  /*7bb0*/  SHF.L.U32 R4, R83, 0x10, RZ ;  /* 0x0000001053047819 */ /* 0x000fe200000006ff */
[----:B------:R-:W-:Y:S01]  /*7bc0*/  FMUL R30, R47, R34 ;  /* 0x000000222f1e7220 */ /* 0x000fe20000400000 */
[----:B------:R-:W-:Y:S01]  /*7bd0*/  F2FP.BF16.F32.PACK_AB R17, R23, R18 ;  /* 0x000000121711723e */ /* 0x000fe200000010ff */
[----:B------:R-:W-:Y:S01]  /*7be0*/  FFMA R31, R49, R0, R31 ;  /* 0x00000000311f7223 */ /* 0x000fe2000000001f */
[----:B------:R-:W-:Y:S01]  /*7bf0*/  FMUL R35, R47, R35 ;  /* 0x000000232f237220 */ /* 0x000fe20000400000 */
[----:B------:R-:W-:Y:S01]  /*7c00*/  F2FP.BF16.F32.PACK_AB R18, R21, R20 ;  /* 0x000000141512723e */ /* 0x000fe200000010ff */
[----:B------:R-:W-:Y:S01]  /*7c10*/  FFMA R28, R49, R2, R28 ;  /* 0x00000002311c7223 */ /* 0x000fe2000000001c */
[----:B------:R-:W-:Y:S01]  /*7c20*/  F2FP.BF16.F32.PACK_AB R19, R27, R22 ;  /* 0x000000161b13723e */ /* 0x000fe200000010ff */
[C---:B------:R-:W-:Y:S01]  /*7c30*/  FFMA R29, R49.reuse, R3, R29 ;  /* 0x00000003311d7223 */ /* 0x040fe2000000001d */
[C---:B------:R-:W-:Y:S01]  /*7c40*/  FFMA R30, R49.reuse, R4, R30 ;  /* 0x00000004311e7223 */ /* 0x040fe2000000001e */
[----:B------:R-:W-:Y:S01]  /*7c50*/  FFMA R35, R49, R5, R35 ;  /* 0x0000000531237223 */ /* 0x000fe20000000023 */
[----:B------:R-:W-:Y:S01]  /*7c60*/  F2FP.BF16.F32.PACK_AB R24, R25, R24 ;  /* 0x000000181918723e */ /* 0x000fe200000010ff */
[----:B------:R1:W-:Y:S01]  /*7c70*/  STS.128 [R102+0x2020], R16 ;  /* 0x0020201066007388 */ /* 0x0003e20000000c00 */
[----:B------:R-:W-:Y:S02]  /*7c80*/  F2FP.BF16.F32.PACK_AB R25, R31, R26 ;  /* 0x0000001a1f19723e */ /* 0x000fe400000010ff */
[----:B------:R-:W-:Y:S02]  /*7c90*/  F2FP.BF16.F32.PACK_AB R26, R29, R28 ;  /* 0x0000001c1d1a723e */ /* 0x000fe400000010ff */
[----:B------:R-:W-:Y:S02]  /*7ca0*/  F2FP.BF16.F32.PACK_AB R27, R35, R30 ;  /* 0x0000001e231b723e */ /* 0x000fe400000010ff */
[----:B------:R-:W-:Y:S02]  /*7cb0*/  LEA R0, R60, UR48, 0x3 ;  /* 0x000000303c007c11 */ /* 0x000fe4000f8e18ff */
[----:B------:R-:W-:Y:S01]  /*7cc0*/  @P6 SHF.L.U32 R2, R101, 0x1f, RZ ;  /* 0x0000001f65026819 */ /* 0x000fe200000006ff */
        /* <DEDUP_REMOVED lines=9> */
[----:B------:R-:W-:Y:S02]  /*7d60*/  UIADD3 UR12, UP0, UPT, UR52, 0x680, URZ ;  /* 0x00000680340c7890 */ /* 0x000fe4000ff1e0ff */
[----:B------:R-:W-:Y:S02]  /*7d70*/  UIADD3 UR9, UPT, UPT, UR41, 0x20, URZ ;  /* 0x0000002029097890 */ /* 0x000fe4000fffe0ff */
[----:B------:R-:W-:Y:S02]  /*7d80*/  UIADD3 UR8, UPT, UPT, UR48, 0x2200, URZ ;  /* 0x0000220030087890 */ /* 0x000fe4000fffe0ff */
[----:B------:R-:W-:Y:S01]  /*7d90*/  UIADD3.X UR13, UPT, UPT, URZ, UR53, URZ, UP0, !UPT ;  /* 0x00000035ff0d7290 */ /* 0x000fe200087fe4ff */
[----:B------:R-:W-:Y:S01]  /*7da0*/  UMOV UR10, UR42 ;  /* 0x0000002a000a7c82 */ /* 0x000fe20008000000 */
[----:B------:R-:W-:Y:S01]  /*7db0*/  UMOV UR11, UR36 ;  /* 0x00000024000b7c82 */ /* 0x000fe20008000000 */
[----:B------:R-:W-:Y:S02]  /*7dc0*/  UIADD3 UR5, UPT, UPT, UR41, 0xa0, URZ ;  /* 0x000000a029057890 */ /* 0x000fe4000fffe0ff */
[----:B------:R-:W-:Y:S01]  /*7dd0*/  UIADD3 UR4, UPT, UPT, UR48, 0x3200, URZ ;  /* 0x0000320030047890 */ /* 0x000fe2000fffe0ff */
[----:B------:R-:W-:Y:S03]  /*7de0*/  UMOV UR6, UR42 ;  /* 0x0000002a00067c82 */ /* 0x000fe60008000000 */
[----:B------:R2:W-:Y:S01]  /*7df0*/  UTMASTG.3D [UR8], [UR12] ;  /* 0x000000080c0073b5 */ /* 0x0005e20008010000 */
[----:B------:R-:W-:Y:S04]  /*7e00*/  UMOV UR7, UR36 ;  /* 0x0000002400077c82 */ /* 0x000fe80008000000 */
[----:B------:R2:W-:Y:S01]  /*7e10*/  UTMASTG.3D [UR4], [UR12] ;  /* 0x000000040c0073b5 */ /* 0x0005e20008010000 */
[----:B------:R0:W-:Y:S01]  /*7e20*/  UTMACMDFLUSH ;  /* 0x00000000000079b7 */ /* 0x0001e20000000000 */
[----:B--2---:R-:W-:Y:S04]  /*7e30*/  DEPBAR.LE SB0, 0x1 ;  /* 0x000080400000791a */ /* 0x004fe80000000000 */
.L_x_126:
[----:B------:R-:W-:Y:S05]  /*7e40*/  BSYNC.RECONVERGENT B0 ;  /* 0x0000000000007941 */ /* 0x000fea0003800200 */
.L_x_125:
[----:B------:R-:W-:Y:S01]  /*7e50*/  BAR.SYNC.DEFER_BLOCKING 0x1, 0x80 ;  /* 0x0042000000007b1d */ /* 0x000fe20000010000 */
[----:B------:R-:W-:Y:S04]  /*7e60*/  UIADD3 UR40, UPT, UPT, UR51, 0x1, URZ ;  /* 0x0000000133287890 */ /* 0x000fe8000fffe0ff */
[----:B------:R-:W-:Y:S04]  /*7e70*/  UISETP.NE.AND UP0, UPT, UR40, 0x4, UPT ;  /* 0x000000042800788c */ /* 0x000fe8000bf05270 */
[----:B------:R-:W-:Y:S01]  /*7e80*/  USEL UR40, UR40, URZ, UP0 ;  /* 0x000000ff28287287 */ /* 0x000fe20008000000 */
[----:B------:R2:W-:Y:S01]  /*7e90*/  @P6 SYNCS.ARRIVE.TRANS64.RED.A1T0 RZ, [R63+URZ], RZ ;  /* 0x000000ff3fff69a7 */ /* 0x0005e200081004ff */
[----:B------:R-:W-:Y:S01]  /*7ea0*/  BSSY B1, `(.L_x_127) ;  /* 0x0000017000017945 */ /* 0x000fe20003800000 */
[----:B------:R-:W4:Y:S02]  /*7eb0*/  @P6 SYNCS.PHASECHK.TRANS64.TRYWAIT P0, [R0+URZ+0x40], R2 ;  /* 0x00004002000065a7 */ /* 0x000f2400080011ff */
[----:B----4-:R-:W-:Y:S01]  /*7ec0*/  @P6 SEL R61, RZ, 0x1, !P0 ;  /* 0x00000001ff3d6807 */ /* 0x010fe20004000000 */
[----:B--2---:R-:W-:Y:S06]  /*7ed0*/  @!P6 BRA `(.L_x_128) ;  /* 0x00000000004ce947 */ /* 0x004fec0003800000 */
        /* <DEDUP_REMOVED lines=9> */
[----:B------:R-:W-:Y:S04]  /*7f70*/  SHF.L.U32 R6, R101, 0x1f, RZ ;  /* 0x0000001f65067819 */ /* 0x000fe800000006ff */
[----:B------:R-:W2:Y:S02]  /*7f80*/  SYNCS.PHASECHK.TRANS64.TRYWAIT P0, [R0+URZ+0x40], R6 ;  /* 0x00004006000075a7 */ /* 0x000ea400080011ff */
[----:B--2---:R-:W-:Y:S05]  /*7f90*/  @!P0 BRA `(.L_x_131) ;  /* 0x0000002400d88947 */ /* 0x004fea0003800000 */
.L_x_130:
[----:B------:R-:W-:Y:S05]  /*7fa0*/  BSYNC B0 ;  /* 0x0000000000007941 */ /* 0x000fea0003800000 */
.L_x_129:
[----:B------:R-:W-:Y:S02]  /*7fb0*/  ISETP.NE.AND P0, PT, R62, RZ, PT ;  /* 0x000000ff3e00720c */ /* 0x000fe40003f05270 */
[----:B------:R-:W-:Y:S11]  /*7fc0*/  IADD3 R60, PT, PT, R60, 0x1, RZ ;  /* 0x000000013c3c7810 */ /* 0x000ff60007ffe0ff */
[----:B------:R4:W1:Y:S04]  /*7fd0*/  @P0 LDS.128 R56, [R5] ;  /* 0x0000000005380984 */ /* 0x0008680000000c00 */
[----:B------:R4:W1:Y:S04]  /*7fe0*/  @P0 LDS.128 R64, [R4+0x10] ;  /* 0x0000100004400984 */ /* 0x0008680000000c00 */
[----:B------:R4:W1:Y:S04]  /*7ff0*/  @P0 LDS.128 R72, [R3+0x20] ;  /* 0x0000200003480984 */ /* 0x0008680000000c00 */
[----:B------:R4:W1:Y:S02]  /*8000*/  @P0 LDS.128 R80, [R2+0x30] ;  /* 0x0000300002500984 */ /* 0x0008640000000c00 */
.L_x_128:
[----:B------:R-:W-:Y:S05]  /*8010*/  BSYNC B1 ;  /* 0x0000000000017941 */ /* 0x000fea0003800000 */
.L_x_127:
        /* <DEDUP_REMOVED lines=21> */
.L_x_132:
        /* <DEDUP_REMOVED lines=151> */
.L_x_134:
[----:B------:R-:W-:Y:S05]  /*8ae0*/  BSYNC.RECONVERGENT B0 ;  /* 0x0000000000007941 */ /* 0x000fea0003800200 */
.L_x_133:
        /* <DEDUP_REMOVED lines=21> */
.L_x_138:
[----:B------:R-:W-:Y:S05]  /*8c40*/  BSYNC B0 ;  /* 0x0000000000007941 */ /* 0x000fea0003800000 */
.L_x_137:
[----:B------:R-:W-:Y:S11]  /*8c50*/  ISETP.NE.AND P0, PT, R62, RZ, PT ;  /* 0x000000ff3e00720c */ /* 0x000ff60003f05270 */
[----:B------:R-:W-:Y:S02]  /*8c60*/  @!UPT UIADD3 URZ, UPT, UPT, URZ, URZ, URZ ;  /* 0x000000fffffff290 */ /* 0x000fe4000fffe0ff */
[----:B------:R4:W1:Y:S04]  /*8c70*/  @P0 LDS.128 R56, [R4] ;  /* 0x0000000004380984 */ /* 0x0008680000000c00 */
[----:B------:R4:W1:Y:S04]  /*8c80*/  @P0 LDS.128 R64, [R3+0x10] ;  /* 0x0000100003400984 */ /* 0x0008680000000c00 */
[----:B------:R4:W1:Y:S04]  /*8c90*/  @P0 LDS.128 R72, [R2+0x20] ;  /* 0x0000200002480984 */ /* 0x0008680000000c00 */
[----:B------:R4:W1:Y:S02]  /*8ca0*/  @P0 LDS.128 R80, [R60+0x30] ;  /* 0x000030003c500984 */ /* 0x0008640000000c00 */
.L_x_136:
[----:B------:R-:W-:Y:S05]  /*8cb0*/  BSYNC B1 ;  /* 0x0000000000017941 */ /* 0x000fea0003800000 */
.L_x_135:
        /* <DEDUP_REMOVED lines=21> */
.L_x_140:
[----:B------:R-:W-:Y:S01]  /*8e10*/  ISETP.NE.AND P0, PT, R106, RZ, PT ;  /* 0x000000ff6a00720c */ /* 0x000fe20003f05270 */
[----:B------:R-:W-:Y:S05]  /*8e20*/  WARPSYNC.ALL ;  /* 0x0000000000007948 */ /* 0x000fea0003800000 */
[----:B------:R-:W-:Y:S01]  /*8e30*/  R2UR UR4, R48 ;  /* 0x00000000300472ca */ /* 0x000fe200000e0000 */
[----:B------:R-:W-:Y:S01]  /*8e40*/  BSSY.RECONVERGENT B0, `(.L_x_141) ;  /* 0x0000090000007945 */ /* 0x000fe20003800200 */
[C---:B-1----:R-:W-:Y:S02]  /*8e50*/  SHF.L.U32 R48, R56.reuse, 0x10, RZ ;  /* 0x0000001038307819 */ /* 0x042fe400000006ff */
[----:B------:R-:W-:Y:S02]  /*8e60*/  LOP3.LUT R50, R56, 0xffff0000, RZ, 0xc0, !PT ;  /* 0xffff000038327812 */ /* 0x000fe400078ec0ff */
[C---:B------:R-:W-:Y:S02]  /*8e70*/  SHF.L.U32 R51, R57.reuse, 0x10, RZ ;  /* 0x0000001039337819 */ /* 0x040fe400000006ff */
[----:B------:R-:W-:Y:S02]  /*8e80*/  LOP3.LUT R52, R57, 0xffff0000, RZ, 0xc0, !PT ;  /* 0xffff000039347812 */ /* 0x000fe400078ec0ff */
[C---:B------:R-:W-:Y:S02]  /*8e90*/  SHF.L.U32 R53, R58.reuse, 0x10, RZ ;  /* 0x000000103a357819 */ /* 0x040fe400000006ff */
[----:B------:R-:W-:Y:S01]  /*8ea0*/  LOP3.LUT R54, R58, 0xffff0000, RZ, 0xc0, !PT ;  /* 0xffff00003a367812 */ /* 0x000fe200078ec0ff */
[----:B----4-:R-:W1:Y:S01]  /*8eb0*/  LDTM.x32 R4, tmem[UR4+0x60] ;  /* 0x00006004000479ee */ /* 0x010e6200082c0000 */
[C---:B------:R-:W-:Y:S01]  /*8ec0*/  SHF.L.U32 R55, R59.reuse, 0x10, RZ ;  /* 0x000000103b377819 */ /* 0x040fe200000006ff */
[----:B------:R-:W-:Y:S01]  /*8ed0*/  NOP ;  /* 0x0000000000007918 */ /* 0x000fe20000000000 */
[----:B------:R-:W-:Y:S02]  /*8ee0*/  LOP3.LUT R56, R59, 0xffff0000, RZ, 0xc0, !PT ;  /* 0xffff00003b387812 */ /* 0x000fe400078ec0ff */
[C---:B------:R-:W-:Y:S02]  /*8ef0*/  SHF.L.U32 R57, R64.reuse, 0x10, RZ ;  /* 0x0000001040397819 */ /* 0x040fe400000006ff */
[----:B------:R-:W-:Y:S02]  /*8f00*/  LOP3.LUT R58, R64, 0xffff0000, RZ, 0xc0, !PT ;  /* 0xffff0000403a7812 */ /* 0x000fe400078ec0ff */
[C---:B------:R-:W-:Y:S02]  /*8f10*/  SHF.L.U32 R59, R65.reuse, 0x10, RZ ;  /* 0x00000010413b7819 */ /* 0x040fe400000006ff */
[----:B------:R-:W-:Y:S02]  /*8f20*/  LOP3.LUT R60, R65, 0xffff0000, RZ, 0xc0, !PT ;  /* 0xffff0000413c7812 */ /* 0x000fe400078ec0ff */
[C---:B------:R-:W-:Y:S02]  /*8f30*/  SHF.L.U32 R61, R66.reuse, 0x10, RZ ;  /* 0x00000010423d7819 */ /* 0x040fe400000006ff */
[----:B------:R-:W-:Y:S02]  /*8f40*/  LOP3.LUT R62, R66, 0xffff0000, RZ, 0xc0, !PT ;  /* 0xffff0000423e7812 */ /* 0x000fe400078ec0ff */
[C---:B------:R-:W-:Y:S02]  /*8f50*/  SHF.L.U32 R63, R67.reuse, 0x10, RZ ;  /* 0x00000010433f7819 */ /* 0x040fe400000006ff */
[----:B------:R-:W-:Y:S02]  /*8f60*/  IADD3 R112, PT, PT, R112, 0xd0, RZ ;  /* 0x000000d070707810 */ /* 0x000fe40007ffe0ff */
[----:B------:R-:W-:Y:S02]  /*8f70*/  LOP3.LUT R64, R67, 0xffff0000, RZ, 0xc0, !PT ;  /* 0xffff000043407812 */ /* 0x000fe400078ec0ff */
[C---:B------:R-:W-:Y:S01]  /*8f80*/  SHF.L.U32 R65, R72.reuse, 0x10, RZ ;  /* 0x0000001048417819 */ /* 0x040fe200000006ff */
[C---:B-1----:R-:W-:Y:S01]  /*8f90*/  FMUL R4, R47.reuse, R4 ;  /* 0x000000042f047220 */ /* 0x042fe20000400000 */
[----:B------:R-:W-:Y:S01]  /*8fa0*/  LOP3.LUT R66, R72, 0xffff0000, RZ, 0xc0, !PT ;  /* 0xffff000048427812 */ /* 0x000fe200078ec0ff */
[----:B------:R-:W-:Y:S01]  /*8fb0*/  FMUL R5, R47, R5 ;  /* 0x000000052f057220 */ /* 0x000fe20000400000 */
[----:B------:R-:W-:Y:S01]  /*8fc0*/  LOP3.LUT R112, R112, 0xfefffff8, RZ, 0xc0, !PT ;  /* 0xfefffff870707812 */ /* 0x000fe200078ec0ff */
[----:B------:R-:W-:Y:S01]  /*8fd0*/  FFMA R4, R49, R48, R4 ;  /* 0x0000003031047223 */ /* 0x000fe20000000004 */
[----:B------:R-:W-:Y:S01]  /*8fe0*/  FMUL R6, R47, R6 ;  /* 0x000000062f067220 */ /* 0x000fe20000400000 */
[----:B------:R-:W-:Y:S01]  /*8ff0*/  FFMA R5, R49, R50, R5 ;  /* 0x0000003231057223 */ /* 0x000fe20000000005 */
[----:B------:R-:W-:Y:S01]  /*9000*/  SHF.L.U32 R67, R73, 0x10, RZ ;  /* 0x0000001049437819 */ /* 0x000fe200000006ff */
[----:B------:R1:W-:Y:S01]  /*9010*/  SYNCS.ARRIVE.TRANS64.RED.A1T0 RZ, [R112+URZ], RZ ;  /* 0x000000ff70ff79a7 */ /* 0x0003e200081004ff */
[----:B------:R-:W-:Y:S01]  /*9020*/  FFMA R6, R49, R51, R6 ;  /* 0x0000003331067223 */ /* 0x000fe20000000006 */
[----:B------:R-:W-:Y:S01]  /*9030*/  FMUL R7, R47, R7 ;  /* 0x000000072f077220 */ /* 0x000fe20000400000 */
[----:B------:R-:W-:Y:S01]  /*9040*/  F2FP.BF16.F32.PACK_AB R4, R5, R4 ;  /* 0x000000040504723e */ /* 0x000fe200000010ff */
[C---:B------:R-:W-:Y:S01]  /*9050*/  FMUL R8, R47.reuse, R8 ;  /* 0x000000082f087220 */ /* 0x040fe20000400000 */
[----:B------:R-:W-:Y:S01]  /*9060*/  FMUL R9, R47, R9 ;  /* 0x000000092f097220 */ /* 0x000fe20000400000 */
[----:B------:R-:W-:Y:S01]  /*9070*/  LOP3.LUT R68, R73, 0xffff0000, RZ, 0xc0, !PT ;  /* 0xffff000049447812 */ /* 0x000fe200078ec0ff */
[C---:B------:R-:W-:Y:S01]  /*9080*/  FFMA R7, R49.reuse, R52, R7 ;  /* 0x0000003431077223 */ /* 0x040fe20000000007 */
[C---:B------:R-:W-:Y:S01]  /*9090*/  FFMA R8, R49.reuse, R53, R8 ;  /* 0x0000003531087223 */ /* 0x040fe20000000008 */
[C---:B------:R-:W-:Y:S01]  /*90a0*/  SHF.L.U32 R69, R74.reuse, 0x10, RZ ;  /* 0x000000104a457819 */ /* 0x040fe200000006ff */
[----:B------:R-:W-:Y:S01]  /*90b0*/  FFMA R9, R49, R54, R9 ;  /* 0x0000003631097223 */ /* 0x000fe20000000009 */
[----:B------:R-:W-:Y:S01]  /*90c0*/  FMUL R10, R47, R10 ;  /* 0x0000000a2f0a7220 */ /* 0x000fe20000400000 */
[----:B------:R-:W-:Y:S01]  /*90d0*/  F2FP.BF16.F32.PACK_AB R5, R7, R6 ;  /* 0x000000060705723e */ /* 0x000fe200000010ff */
[C---:B------:R-:W-:Y:S01]  /*90e0*/  FMUL R11, R47.reuse, R11 ;  /* 0x0000000b2f0b7220 */ /* 0x040fe20000400000 */
[----:B------:R-:W-:Y:S01]  /*90f0*/  FMUL R0, R47, R12 ;  /* 0x0000000c2f007220 */ /* 0x000fe20000400000 */
[----:B------:R-:W-:Y:S01]  /*9100*/  F2FP.BF16.F32.PACK_AB R6, R9, R8 ;  /* 0x000000080906723e */ /* 0x000fe200000010ff */
[C---:B------:R-:W-:Y:S01]  /*9110*/  FFMA R10, R49.reuse, R55, R10 ;  /* 0x00000037310a7223 */ /* 0x040fe2000000000a */
[C---:B------:R-:W-:Y:S01]  /*9120*/  FFMA R11, R49.reuse, R56, R11 ;  /* 0x00000038310b7223 */ /* 0x040fe2000000000b */
[----:B------:R-:W-:Y:S01]  /*9130*/  LOP3.LUT R70, R74, 0xffff0000, RZ, 0xc0, !PT ;  /* 0xffff00004a467812 */ /* 0x000fe200078ec0ff */
[----:B------:R-:W-:Y:S01]  /*9140*/  FFMA R0, R49, R57, R0 ;  /* 0x0000003931007223 */ /* 0x000fe20000000000 */
[----:B------:R-:W-:Y:S01]  /*9150*/  FMUL R2, R47, R13 ;  /* 0x0000000d2f027220 */ /* 0x000fe20000400000 */
[----:B------:R-:W-:Y:S01]  /*9160*/  SHF.L.U32 R71, R75, 0x10, RZ ;  /* 0x000000104b477819 */ /* 0x000fe200000006ff */
[----:B------:R-:W-:Y:S01]  /*9170*/  FMUL R3, R47, R14 ;  /* 0x0000000e2f037220 */ /* 0x000fe20000400000 */
[----:B------:R-:W-:Y:S01]  /*9180*/  F2FP.BF16.F32.PACK_AB R7, R11, R10 ;  /* 0x0000000a0b07723e */ /* 0x000fe200000010ff */
[----:B------:R-:W-:Y:S01]  /*9190*/  FFMA R2, R49, R58, R2 ;  /* 0x0000003a31027223 */ /* 0x000fe20000000002 */
[C---:B------:R-:W-:Y:S01]  /*91a0*/  FMUL R15, R47.reuse, R15 ;  /* 0x0000000f2f0f7220 */ /* 0x040fe20000400000 */
[C---:B------:R-:W-:Y:S01]  /*91b0*/  FMUL R12, R47.reuse, R16 ;  /* 0x000000102f0c7220 */ /* 0x040fe20000400000 */
[----:B------:R-:W-:Y:S01]  /*91c0*/  FMUL R13, R47, R17 ;  /* 0x000000112f0d7220 */ /* 0x000fe20000400000 */
[----:B------:R1:W-:Y:S01]  /*91d0*/  STS.128 [R104+0x6000], R4 ;  /* 0x0060000468007388 */ /* 0x0003e20000000c00 */
[----:B------:R-:W-:Y:S01]  /*91e0*/  LOP3.LUT R72, R75, 0xffff0000, RZ, 0xc0, !PT ;  /* 0xffff00004b487812 */ /* 0x000fe200078ec0ff */
[C---:B------:R-:W-:Y:S01]  /*91f0*/  FFMA R3, R49.reuse, R59, R3 ;  /* 0x0000003b31037223 */ /* 0x040fe20000000003 */
[----:B------:R-:W-:Y:S01]  /*9200*/  SHF.L.U32 R73, R80, 0x10, RZ ;  /* 0x0000001050497819 */ /* 0x000fe200000006ff */
[C---:B------:R-:W-:Y:S01]  /*9210*/  FFMA R15, R49.reuse, R60, R15 ;  /* 0x0000003c310f7223 */ /* 0x040fe2000000000f */
[----:B------:R-:W-:Y:S01]  /*9220*/  F2FP.BF16.F32.PACK_AB R8, R2, R0 ;  /* 0x000000000208723e */ /* 0x000fe200000010ff */
[C---:B------:R-:W-:Y:S01]  /*9230*/  FFMA R12, R49.reuse, R61, R12 ;  /* 0x0000003d310c7223 */ /* 0x040fe2000000000c */
[----:B------:R-:W-:Y:S01]  /*9240*/  FFMA R13, R49, R62, R13 ;  /* 0x0000003e310d7223 */ /* 0x000fe2000000000d */
[C---:B------:R-:W-:Y:S01]  /*9250*/  FMUL R14, R47.reuse, R18 ;  /* 0x000000122f0e7220 */ /* 0x040fe20000400000 */
[C---:B------:R-:W-:Y:S01]  /*9260*/  FMUL R19, R47.reuse, R19 ;  /* 0x000000132f137220 */ /* 0x040fe20000400000 */
[C---:B------:R-:W-:Y:S01]  /*9270*/  FMUL R16, R47.reuse, R20 ;  /* 0x000000142f107220 */ /* 0x040fe20000400000 */
[----:B------:R-:W-:Y:S01]  /*9280*/  FMUL R17, R47, R21 ;  /* 0x000000152f117220 */ /* 0x000fe20000400000 */
[----:B------:R-:W-:Y:S01]  /*9290*/  FFMA R14, R49, R63, R14 ;  /* 0x0000003f310e7223 */ /* 0x000fe2000000000e */
        /* <DEDUP_REMOVED lines=11> */
[----:B------:R-:W-:Y:S01]  /*9350*/  F2FP.BF16.F32.PACK_AB R9, R15, R3 ;  /* 0x000000030f09723e */ /* 0x000fe200000010ff */
[----:B------:R-:W-:Y:S01]  /*9360*/  FFMA R20, R49, R69, R20 ;  /* 0x0000004531147223 */ /* 0x000fe20000000014 */
[----:B------:R-:W-:Y:S01]  /*9370*/  F2FP.BF16.F32.PACK_AB R10, R13, R12 ;  /* 0x0000000c0d0a723e */ /* 0x000fe200000010ff */
[----:B------:R-:W-:Y:S01]  /*9380*/  FMUL R24, R47, R28 ;  /* 0x0000001c2f187220 */ /* 0x000fe20000400000 */
[----:B------:R-:W-:Y:S01]  /*9390*/  F2FP.BF16.F32.PACK_AB R11, R19, R14 ;  /* 0x0000000e130b723e */ /* 0x000fe200000010ff */
[----:B------:R-:W-:Y:S01]  /*93a0*/  FFMA R21, R49, R70, R21 ;  /* 0x0000004631157223 */ /* 0x000fe20000000015 */
[----:B------:R-:W-:Y:S01]  /*93b0*/  LOP3.LUT R74, R80, 0xffff0000, RZ, 0xc0, !PT ;  /* 0xffff0000504a7812 */ /* 0x000fe200078ec0ff */
[----:B------:R-:W-:Y:S01]  /*93c0*/  FMUL R25, R47, R29 ;  /* 0x0000001d2f197220 */ /* 0x000fe20000400000 */
[----:B------:R-:W-:Y:S01]  /*93d0*/  SHF.L.U32 R75, R81, 0x10, RZ ;  /* 0x00000010514b7819 */ /* 0x000fe200000006ff */
[----:B------:R1:W-:Y:S01]  /*93e0*/  STS.128 [R103+0x6010], R8 ;  /* 0x0060100867007388 */ /* 0x0003e20000000c00 */
[----:B------:R-:W-:Y:S01]  /*93f0*/  FFMA R22, R49, R71, R22 ;  /* 0x0000004731167223 */ /* 0x000fe20000000016 */
[----:B------:R-:W-:Y:S01]  /*9400*/  LOP3.LUT R76, R81, 0xffff0000, RZ, 0xc0, !PT ;  /* 0xffff0000514c7812 */ /* 0x000fe200078ec0ff */
[----:B------:R-:W-:Y:S01]  /*9410*/  FMUL R26, R47, R30 ;  /* 0x0000001e2f1a7220 */ /* 0x000fe20000400000 */
[----:B------:R-:W-:Y:S01]  /*9420*/  FFMA R27, R49, R72, R27 ;  /* 0x00000048311b7223 */ /* 0x000fe2000000001b */
[C---:B------:R-:W-:Y:S01]  /*9430*/  SHF.L.U32 R77, R82.reuse, 0x10, RZ ;  /* 0x00000010524d7819 */ /* 0x040fe200000006ff */
[----:B------:R-:W-:Y:S01]  /*9440*/  FMUL R31, R47, R31 ;  /* 0x0000001f2f1f7220 */ /* 0x000fe20000400000 */
[----:B------:R-:W-:Y:S01]  /*9450*/  FFMA R24, R49, R73, R24 ;  /* 0x0000004931187223 */ /* 0x000fe20000000018 */
[----:B------:R-:W-:Y:S01]  /*9460*/  LOP3.LUT R78, R82, 0xffff0000, RZ, 0xc0, !PT ;  /* 0xffff0000524e7812 */ /* 0x000fe200078ec0ff */
[----:B------:R-:W-:Y:S01]  /*9470*/  FMUL R28, R47, R32 ;  /* 0x000000202f1c7220 */ /* 0x000fe20000400000 */
[----:B------:R-:W-:Y:S01]  /*9480*/  FFMA R25, R49, R74, R25 ;  /* 0x0000004a31197223 */ /* 0x000fe20000000019 */
[----:B------:R-:W-:Y:S01]  /*9490*/  SHF.L.U32 R79, R83, 0x10, RZ ;  /* 0x00000010534f7819 */ /* 0x000fe200000006ff */
[----:B------:R-:W-:Y:S01]  /*94a0*/  FMUL R29, R47, R33 ;  /* 0x000000212f1d7220 */ /* 0x000fe20000400000 */
[----:B------:R-:W-:Y:S01]  /*94b0*/  F2FP.BF16.F32.PACK_AB R16, R17, R16 ;  /* 0x000000101110723e */ /* 0x000fe200000010ff */
[----:B------:R-:W-:Y:S01]  /*94c0*/  FFMA R26, R49, R75, R26 ;  /* 0x0000004b311a7223 */ /* 0x000fe2000000001a */
[----:B------:R-:W-:Y:S01]  /*94d0*/  LOP3.LUT R80, R83, 0xffff0000, RZ, 0xc0, !PT ;  /* 0xffff000053507812 */ /* 0x000fe200078ec0ff */
        /* <DEDUP_REMOVED lines=38> */
.L_x_142:
[----:B------:R-:W-:Y:S05]  /*9740*/  BSYNC.RECONVERGENT B0 ;  /* 0x0000000000007941 */ /* 0x000fea0003800200 */
.L_x_141:
[----:B------:R-:W-:Y:S01]  /*9750*/  BAR.SYNC.DEFER_BLOCKING 0x1, 0x80 ;  /* 0x0042000000007b1d */ /* 0x000fe20000010000 */
[----:B------:R-:W-:Y:S01]  /*9760*/  UISETP.NE.AND UP0, UPT, UR49, -0x4, UPT ;  /* 0xfffffffc3100788c */ /* 0x000fe2000bf05270 */
[----:B------:R-:W-:Y:S08]  /*9770*/  IADD3 R45, PT, PT, R45, 0x1, RZ ;  /* 0x000000012d2d7810 */ /* 0x000ff00007ffe0ff */
[----:B------:R-:W-:Y:S05]  /*9780*/  BRA.U !UP0, `(.L_x_143) ;  /* 0x0000000108287547 */ /* 0x000fea000b800000 */
[----:B------:R-:W-:Y:S01]  /*9790*/  ISETP.NE.AND P0, PT, R111, RZ, PT ;  /* 0x000000ff6f00720c */ /* 0x000fe20003f05270 */
[----:B------:R-:W-:Y:S01]  /*97a0*/  IMAD.U32 R2, RZ, RZ, UR51 ;  /* 0x00000033ff027e24 */ /* 0x000fe2000f8e00ff */
[----:B------:R-:W-:Y:S01]  /*97b0*/  UIADD3 UR51, UPT, UPT, UR51, 0x1, URZ ;  /* 0x0000000133337890 */ /* 0x000fe2000fffe0ff */
[----:B------:R-:W-:Y:S03]  /*97c0*/  IMAD.U32 R0, RZ, RZ, UR37 ;  /* 0x00000025ff007e24 */ /* 0x000fe6000f8e00ff */
[----:B------:R-:W-:Y:S04]  /*97d0*/  UISETP.NE.AND UP0, UPT, UR51, 0x4, UPT ;  /* 0x000000043300788c */ /* 0x000fe8000bf05270 */
[----:B------:R-:W-:Y:S03]  /*97e0*/  USEL UR51, UR51, URZ, UP0 ;  /* 0x000000ff33337287 */ /* 0x000fe60008000000 */
[----:B------:R-:W-:Y:S05]  /*97f0*/  @P0 LEA R2, R2, UR48, 0x3 ;  /* 0x0000003002020c11 */ /* 0x000fea000f8e18ff */
[----:B------:R-:W-:Y:S05]  /*9800*/  @P0 VIADD R2, R2, 0x60 ;  /* 0x0000006002020836 */ /* 0x000fea0000000000 */
[----:B------:R-:W-:Y:S04]  /*9810*/  @P0 PRMT R0, R0, 0x654, R2 ;  /* 0x0000065400000816 */ /* 0x000fe80000000002 */
[----:B------:R2:W-:Y:S03]  /*9820*/  @P0 SYNCS.ARRIVE.TRANS64.RED.A1T0 RZ, [R0+URZ], RZ ;  /* 0x000000ff00ff09a7 */ /* 0x0005e600081004ff */
.L_x_143:
[----:B------:R-:W-:Y:S01]  /*9830*/  ISETP.NE.AND P2, PT, R107, RZ, PT ;  /* 0x000000ff6b00720c */ /* 0x000fe20003f45270 */
[----:B------:R-:W-:Y:S01]  /*9840*/  UIADD3 UR49, UPT, UPT, UR49, 0x4, URZ ;  /* 0x0000000431317890 */ /* 0x000fe2000fffe0ff */
[----:B------:R-:W-:Y:S01]  /*9850*/  ISETP.NE.AND P0, PT, R109, 0x2, PT ;  /* 0x000000026d00780c */ /* 0x000fe20003f05270 */
[----:B------:R-:W-:Y:S01]  /*9860*/  IMAD.IADD R15, R43, 0x1, R90 ;  /* 0x000000012b0f7824 */ /* 0x000fe200078e025a */
[----:B------:R-:W-:Y:S01]  /*9870*/  ISETP.NE.AND P1, PT, R45, 0x4, PT ;  /* 0x000000042d00780c */ /* 0x000fe20003f25270 */
[----:B------:R-:W-:Y:S01]  /*9880*/  IMAD.IADD R14, R44, 0x1, R91 ;  /* 0x000000012c0e7824 */ /* 0x000fe200078e025b */
[----:B------:R-:W-:Y:S02]  /*9890*/  SEL R2, RZ, 0x1, P0 ;  /* 0x00000001ff027807 */ /* 0x000fe40000000000 */
[----:B--2---:R-:W-:Y:S02]  /*98a0*/  SEL R0, RZ, 0x1, P1 ;  /* 0x00000001ff007807 */ /* 0x004fe40000800000 */
[----:B------:R-:W-:Y:S02]  /*98b0*/  LOP3.LUT R99, R99, R2, RZ, 0x3c, !PT ;  /* 0x0000000263637212 */ /* 0x000fe400078e3cff */
[----:B------:R-:W-:Y:S02]  /*98c0*/  LOP3.LUT R100, R100, R0, RZ, 0x3c, !PT ;  /* 0x0000000064647212 */ /* 0x000fe400078e3cff */
[----:B------:R-:W-:Y:S02]  /*98d0*/  @P2 R2UR UR36, R98 ;  /* 0x00000000622422ca */ /* 0x000fe400000e0000 */
[----:B------:R-:W-:Y:S02]  /*98e0*/  SEL R109, R109, RZ, P0 ;  /* 0x000000ff6d6d7207 */ /* 0x000fe40000000000 */
[----:B------:R-:W-:Y:S01]  /*98f0*/  SEL R45, R45, RZ, P1 ;  /* 0x000000ff2d2d7207 */ /* 0x000fe20000800000 */
[----:B------:R-:W-:Y:S10]  /*9900*/  @P2 BRA `(.L_x_144) ;  /* 0xffffffc000082947 */ /* 0x000ff4000383ffff */
[----:B------:R-:W-:-:S09]  /*9910*/  UISETP.NE.AND UP0, UPT, UR50, URZ, UPT ;  /* 0x000000ff3200728c */ /* 0x000fd2000bf05270 */
[----:B------:R-:W-:Y:S05]  /*9920*/  BRA.U !UP0, `(.L_x_145) ;  /* 0x0000000108487547 */ /* 0x000fea000b800000 */
[----:B------:R-:W2:Y:S02]  /*9930*/  LDCU.64 UR4, c[0x0][0x890] ;  /* 0x00011200ff0477ac */ /* 0x000ea40008000a00 */
[----:B--2---:R-:W-:-:S04]  /*9940*/  UISETP.NE.U32.AND UP0, UPT, UR4, URZ, UPT ;  /* 0x000000ff0400728c */ /* 0x004fc8000bf05070 */
[----:B------:R-:W-:-:S09]  /*9950*/  UISETP.NE.AND.EX UP0, UPT, UR5, URZ, UPT, UP0 ;  /* 0x000000ff0500728c */ /* 0x000fd2000bf05300 */
[----:B------:R-:W-:Y:S05]  /*9960*/  BRA.U UP0, `(.L_x_146) ;  /* 0x00000001000c7547 */ /* 0x000fea000b800000 */
[----:B------:R-:W-:-:S13]  /*9970*/  FSETP.NEU.AND P0, PT, R49, RZ, PT ;  /* 0x000000ff3100720b */ /* 0x000fda0003f0d000 */
[----:B------:R-:W-:Y:S05]  /*9980*/  @!P0 EXIT ;  /* 0x000000000000894d */ /* 0x000fea0003800000 */
[----:B------:R-:W-:Y:S05]  /*9990*/  BRA `(.L_x_145) ;  /* 0x00000000002c7947 */ /* 0x000fea0003800000 */
.L_x_146:
[----:B------:R-:W-:Y:S01]  /*99a0*/  ISETP.NE.AND P0, PT, R108, RZ, PT ;  /* 0x000000ff6c00720c */ /* 0x000fe20003f05270 */
[----:B------:R-:W-:-:S12]  /*99b0*/  BSSY.RECONVERGENT B0, `(.L_x_145) ;  /* 0x0000009000007945 */ /* 0x000fd80003800200 */
[----:B------:R-:W-:Y:S05]  /*99c0*/  @P0 BRA `(.L_x_147) ;  /* 0x0000000000140947 */ /* 0x000fea0003800000 */
[----:B------:R-:W2:Y:S02]  /*99d0*/  LDCU.64 UR4, c[0x0][0x888] ;  /* 0x00011100ff0477ac */ /* 0x000ea40008000a00 */
[----:B--2---:R-:W-:-:S04]  /*99e0*/  ISETP.NE.U32.AND P0, PT, RZ, UR4, PT ;  /* 0x00000004ff007c0c */ /* 0x004fc8000bf05070 */
[----:B------:R-:W-:-:S13]  /*99f0*/  ISETP.NE.AND.EX P0, PT, RZ, UR5, PT, P0 ;  /* 0x00000005ff007c0c */ /* 0x000fda000bf05300 */
[----:B------:R-:W-:Y:S05]  /*9a00*/  @!P0 EXIT ;  /* 0x000000000000894d */ /* 0x000fea0003800000 */
[----:B------:R-:W-:Y:S05]  /*9a10*/  BRA `(.L_x_148) ;  /* 0x0000000000087947 */ /* 0x000fea0003800000 */
.L_x_147:
[----:B------:R-:W-:-:S13]  /*9a20*/  FSETP.NEU.AND P0, PT, R49, RZ, PT ;  /* 0x000000ff3100720b */ /* 0x000fda0003f0d000 */
[----:B------:R-:W-:Y:S05]  /*9a30*/  @!P0 EXIT ;  /* 0x000000000000894d */ /* 0x000fea0003800000 */
.L_x_148:
[----:B------:R-:W-:Y:S05]  /*9a40*/  BSYNC.RECONVERGENT B0 ;  /* 0x0000000000007941 */ /* 0x000fea0003800200 */
.L_x_145:
[----:B------:R-:W-:Y:S01]  /*9a50*/  ULEA UR4, UR51, UR48, 0x3 ;  /* 0x0000003033047291 */ /* 0x000fe2000f8e18ff */
[----:B------:R-:W-:-:S04]  /*9a60*/  DEPBAR.LE SB0, 0x0 ;  /* 0x000080000000791a */ /* 0x000fc80000000000 */
[----:B------:R-:W-:-:S04]  /*9a70*/  UIADD3 UR4, UPT, UPT, UR4, 0x60, URZ ;  /* 0x0000006004047890 */ /* 0x000fc8000fffe0ff */
[----:B------:R-:W-:-:S09]  /*9a80*/  UPRMT UR4, UR37, 0x654, UR4 ;  /* 0x0000065425047896 */ /* 0x000fd20008000004 */
[----:B------:R-:W-:Y:S01]  /*9a90*/  SYNCS.ARRIVE.TRANS64.RED.A1T0 RZ, [UR4], RZ ;  /* 0x000000ffffff79a7 */ /* 0x000fe20008100404 */
[----:B------:R-:W-:Y:S05]  /*9aa0*/  EXIT ;  /* 0x000000000000794d */ /* 0x000fea0003800000 */
.L_x_24:
[----:B--2---:R2:W4:Y:S02]  /*9ab0*/  SYNCS.PHASECHK.TRANS64.TRYWAIT P0, [R2+URZ+0x100], R3 ;  /* 0x00010003020075a7 */ /* 0x00452400080011ff */
[----:B----4-:R-:W-:Y:S05]  /*9ac0*/  @!P0 NANOSLEEP.SYNCS 0x989680 ;  /* 0x009896800000895d */ /* 0x010fea0003900000 */
[----:B------:R-:W4:Y:S02]  /*9ad0*/  @!P0 SYNCS.PHASECHK.TRANS64 P0, [R2+URZ+0x100], R3 ;  /* 0x00010003020085a7 */ /* 0x000f2400080010ff */
[----:B----4-:R-:W-:Y:S05]  /*9ae0*/  @!P0 BRA `(.L_x_24) ;  /* 0xfffffffc00f08947 */ /* 0x010fea000383ffff */
[----:B------:R-:W-:Y:S05]  /*9af0*/  BRA `(.L_x_149) ;  /* 0xffffff7c00447947 */ /* 0x000fea000383ffff */
.L_x_27:
[----:B------:R-:W-:-:S07]  /*9b00*/  MOV R2, UR33 ;  /* 0x0000002100027c02 */ /* 0x000fce0008000f00 */
.L_x_150:
[----:B-1----:R1:W2:Y:S02]  /*9b10*/  SYNCS.PHASECHK.TRANS64.TRYWAIT P0, [R2+URZ+0x20], R4 ;  /* 0x00002004020075a7 */ /* 0x0022a400080011ff */
[----:B--2---:R-:W-:Y:S05]  /*9b20*/  @!P0 NANOSLEEP.SYNCS 0x989680 ;  /* 0x009896800000895d */ /* 0x004fea0003900000 */
[----:B------:R-:W2:Y:S02]  /*9b30*/  @!P0 SYNCS.PHASECHK.TRANS64 P0, [R2+URZ+0x20], R4 ;  /* 0x00002004020085a7 */ /* 0x000ea400080010ff */
[----:B--2---:R-:W-:Y:S05]  /*9b40*/  @!P0 BRA `(.L_x_150) ;  /* 0xfffffffc00f08947 */ /* 0x004fea000383ffff */
[----:B------:R-:W-:Y:S05]  /*9b50*/  BRA `(.L_x_26) ;  /* 0xffffff7c00ac7947 */ /* 0x000fea000383ffff */
.L_x_34:
[----:B-1----:R-:W-:-:S07]  /*9b60*/  MOV R2, UR33 ;  /* 0x0000002100027c02 */ /* 0x002fce0008000f00 */
.L_x_151:
[----:B-1----:R1:W2:Y:S02]  /*9b70*/  SYNCS.PHASECHK.TRANS64.TRYWAIT P0, [R2+URZ+0x20], R4 ;  /* 0x00002004020075a7 */ /* 0x0022a400080011ff */
[----:B--2---:R-:W-:Y:S05]  /*9b80*/  @!P0 NANOSLEEP.SYNCS 0x989680 ;  /* 0x009896800000895d */ /* 0x004fea0003900000 */
[----:B------:R-:W2:Y:S02]  /*9b90*/  @!P0 SYNCS.PHASECHK.TRANS64 P0, [R2+URZ+0x20], R4 ;  /* 0x00002004020085a7 */ /* 0x000ea400080010ff */
[----:B--2---:R-:W-:Y:S05]  /*9ba0*/  @!P0 BRA `(.L_x_151) ;  /* 0xfffffffc00f08947 */ /* 0x004fea000383ffff */
[----:B------:R-:W-:Y:S05]  /*9bb0*/  BRA `(.L_x_33) ;  /* 0xffffff8000987947 */ /* 0x000fea000383ffff */
.L_x_39:
[----:B-1----:R1:W2:Y:S02]  /*9bc0*/  SYNCS.PHASECHK.TRANS64.TRYWAIT P0, [R2+URZ+0x90], R3 ;  /* 0x00009003020075a7 */ /* 0x0022a400080011ff */
[----:B--2---:R-:W-:Y:S05]  /*9bd0*/  @!P0 NANOSLEEP.SYNCS 0x989680 ;  /* 0x009896800000895d */ /* 0x004fea0003900000 */
[----:B------:R-:W2:Y:S02]  /*9be0*/  @!P0 SYNCS.PHASECHK.TRANS64 P0, [R2+URZ+0x90], R3 ;  /* 0x00009003020085a7 */ /* 0x000ea400080010ff */
[----:B--2---:R-:W-:Y:S05]  /*9bf0*/  @!P0 BRA `(.L_x_39) ;  /* 0xfffffffc00f08947 */ /* 0x004fea000383ffff */
[----:B------:R-:W-:Y:S05]  /*9c00*/  BRA `(.L_x_152) ;  /* 0xffffff8400647947 */ /* 0x000fea000383ffff */
.L_x_43:
[----:B---3--:R-:W-:-:S07]  /*9c10*/  MOV R0, UR4 ;  /* 0x0000000400007c02 */ /* 0x008fce0008000f00 */
.L_x_153:
[----:B-1----:R1:W2:Y:S02]  /*9c20*/  SYNCS.PHASECHK.TRANS64.TRYWAIT P0, [R0+URZ], R2 ;  /* 0x00000002000075a7 */ /* 0x0022a400080011ff */
[----:B--2---:R-:W-:Y:S05]  /*9c30*/  @!P0 NANOSLEEP.SYNCS 0x989680 ;  /* 0x009896800000895d */ /* 0x004fea0003900000 */
[----:B------:R-:W2:Y:S02]  /*9c40*/  @!P0 SYNCS.PHASECHK.TRANS64 P0, [R0+URZ], R2 ;  /* 0x00000002000085a7 */ /* 0x000ea400080010ff */
[----:B--2---:R-:W-:Y:S05]  /*9c50*/  @!P0 BRA `(.L_x_153) ;  /* 0xfffffffc00f08947 */ /* 0x004fea000383ffff */
[----:B------:R-:W-:Y:S05]  /*9c60*/  BRA `(.L_x_154) ;  /* 0xffffff8800d47947 */ /* 0x000fea000383ffff */
.L_x_44:
[----:B---3--:R-:W-:-:S07]  /*9c70*/  MOV R0, UR4 ;  /* 0x0000000400007c02 */ /* 0x008fce0008000f00 */
.L_x_155:
[----:B-1----:R1:W2:Y:S02]  /*9c80*/  SYNCS.PHASECHK.TRANS64.TRYWAIT P0, [R0+URZ], R3 ;  /* 0x00000003000075a7 */ /* 0x0022a400080011ff */
[----:B--2---:R-:W-:Y:S05]  /*9c90*/  @!P0 NANOSLEEP.SYNCS 0x989680 ;  /* 0x009896800000895d */ /* 0x004fea0003900000 */
[----:B------:R-:W2:Y:S02]  /*9ca0*/  @!P0 SYNCS.PHASECHK.TRANS64 P0, [R0+URZ], R3 ;  /* 0x00000003000085a7 */ /* 0x000ea400080010ff */
[----:B--2---:R-:W-:Y:S05]  /*9cb0*/  @!P0 BRA `(.L_x_155) ;  /* 0xfffffffc00f08947 */ /* 0x004fea000383ffff */
[----:B------:R-:W-:Y:S05]  /*9cc0*/  BRA `(.L_x_156) ;  /* 0xffffff8800e07947 */ /* 0x000fea000383ffff */
.L_x_45:
[----:B---3--:R-:W-:-:S07]  /*9cd0*/  MOV R0, UR4 ;  /* 0x0000000400007c02 */ /* 0x008fce0008000f00 */
.L_x_157:
[----:B-1----:R1:W2:Y:S02]  /*9ce0*/  SYNCS.PHASECHK.TRANS64.TRYWAIT P0, [R0+URZ], R3 ;  /* 0x00000003000075a7 */ /* 0x0022a400080011ff */
[----:B--2---:R-:W-:Y:S05]  /*9cf0*/  @!P0 NANOSLEEP.SYNCS 0x989680 ;  /* 0x009896800000895d */ /* 0x004fea0003900000 */
[----:B------:R-:W2:Y:S02]  /*9d00*/  @!P0 SYNCS.PHASECHK.TRANS64 P0, [R0+URZ], R3 ;  /* 0x00000003000085a7 */ /* 0x000ea400080010ff */
[----:B--2---:R-:W-:Y:S05]  /*9d10*/  @!P0 BRA `(.L_x_157) ;  /* 0xfffffffc00f08947 */ /* 0x004fea000383ffff */
[----:B------:R-:W-:Y:S05]  /*9d20*/  BRA `(.L_x_158) ;  /* 0xffffff8800ec7947 */ /* 0x000fea000383ffff */
.L_x_48:
[----:B-1----:R1:W2:Y:S02]  /*9d30*/  SYNCS.PHASECHK.TRANS64.TRYWAIT P0, [R0+URZ+0xf0], R4 ;  /* 0x0000f004000075a7 */ /* 0x0022a400080011ff */
[----:B--2---:R-:W-:Y:S05]  /*9d40*/  @!P0 NANOSLEEP.SYNCS 0x989680 ;  /* 0x009896800000895d */ /* 0x004fea0003900000 */
[----:B------:R-:W2:Y:S02]  /*9d50*/  @!P0 SYNCS.PHASECHK.TRANS64 P0, [R0+URZ+0xf0], R4 ;  /* 0x0000f004000085a7 */ /* 0x000ea400080010ff */
[----:B--2---:R-:W-:Y:S05]  /*9d60*/  @!P0 BRA `(.L_x_48) ;  /* 0xfffffffc00f08947 */ /* 0x004fea000383ffff */
[----:B------:R-:W-:Y:S05]  /*9d70*/  BRA `(.L_x_159) ;  /* 0xffffff8c004c7947 */ /* 0x000fea000383ffff */
.L_x_49:
[----:B------:R-:W-:-:S07]  /*9d80*/  MOV R0, UR5 ;  /* 0x0000000500007c02 */ /* 0x000fce0008000f00 */
.L_x_160:
[----:B-1----:R1:W2:Y:S02]  /*9d90*/  SYNCS.PHASECHK.TRANS64.TRYWAIT P0, [R0+URZ+0xa0], R5 ;  /* 0x0000a005000075a7 */ /* 0x0022a400080011ff */
[----:B--2---:R-:W-:Y:S05]  /*9da0*/  @!P0 NANOSLEEP.SYNCS 0x989680 ;  /* 0x009896800000895d */ /* 0x004fea0003900000 */
[----:B------:R-:W2:Y:S02]  /*9db0*/  @!P0 SYNCS.PHASECHK.TRANS64 P0, [R0+URZ+0xa0], R5 ;  /* 0x0000a005000085a7 */ /* 0x000ea400080010ff */
[----:B--2---:R-:W-:Y:S05]  /*9dc0*/  @!P0 BRA `(.L_x_160) ;  /* 0xfffffffc00f08947 */ /* 0x004fea000383ffff */
[----:B------:R-:W-:Y:S05]  /*9dd0*/  BRA `(.L_x_161) ;  /* 0xffffff8c005c7947 */ /* 0x000fea000383ffff */
.L_x_50:
[----:B-1----:R1:W2:Y:S02]  /*9de0*/  SYNCS.PHASECHK.TRANS64.TRYWAIT P1, [R0+URZ+0x90], R4 ;  /* 0x00009004000075a7 */ /* 0x0022a400080211ff */
[----:B--2---:R-:W-:Y:S05]  /*9df0*/  @!P1 NANOSLEEP.SYNCS 0x989680 ;  /* 0x009896800000995d */ /* 0x004fea0003900000 */
[----:B------:R-:W2:Y:S02]  /*9e00*/  @!P1 SYNCS.PHASECHK.TRANS64 P1, [R0+URZ+0x90], R4 ;  /* 0x00009004000095a7 */ /* 0x000ea400080210ff */
[----:B--2---:R-:W-:Y:S05]  /*9e10*/  @!P1 BRA `(.L_x_50) ;  /* 0xfffffffc00f09947 */ /* 0x004fea000383ffff */
[----:B------:R-:W-:Y:S05]  /*9e20*/  BRA `(.L_x_162) ;  /* 0xffffff8c008c7947 */ /* 0x000fea000383ffff */
.L_x_53:
[----:B------:R-:W-:-:S07]  /*9e30*/  MOV R0, UR5 ;  /* 0x0000000500007c02 */ /* 0x000fce0008000f00 */
.L_x_163:
[----:B-1----:R1:W2:Y:S02]  /*9e40*/  SYNCS.PHASECHK.TRANS64.TRYWAIT P0, [R0+URZ+0xa0], R2 ;  /* 0x0000a002000075a7 */ /* 0x0022a400080011ff */
[----:B--2---:R-:W-:Y:S05]  /*9e50*/  @!P0 NANOSLEEP.SYNCS 0x989680 ;  /* 0x009896800000895d */ /* 0x004fea0003900000 */
[----:B------:R-:W2:Y:S02]  /*9e60*/  @!P0 SYNCS.PHASECHK.TRANS64 P0, [R0+URZ+0xa0], R2 ;  /* 0x0000a002000085a7 */ /* 0x000ea400080010ff */
[----:B--2---:R-:W-:Y:S05]  /*9e70*/  @!P0 BRA `(.L_x_163) ;  /* 0xfffffffc00f08947 */ /* 0x004fea000383ffff */
[----:B------:R-:W-:Y:S05]  /*9e80*/  BRA `(.L_x_52) ;  /* 0xffffff8c00e07947 */ /* 0x000fea000383ffff */
.L_x_62:
[----:B-1----:R-:W-:-:S04]  /*9e90*/  MOV R4, UR6 ;  /* 0x0000000600047c02 */ /* 0x002fc80008000f00 */
[----:B------:R1:W2:Y:S03]  /*9ea0*/  SYNCS.PHASECHK.TRANS64.TRYWAIT P0, [R4+URZ+0x8], R5 ;  /* 0x00000805040075a7 */ /* 0x0002a600080011ff */
[----:B--2---:R-:W-:Y:S05]  /*9eb0*/  @!P0 NANOSLEEP.SYNCS 0x989680 ;  /* 0x009896800000895d */ /* 0x004fea0003900000 */
[----:B------:R-:W2:Y:S02]  /*9ec0*/  @!P0 SYNCS.PHASECHK.TRANS64 P0, [R4+URZ+0x8], R5 ;  /* 0x00000805040085a7 */ /* 0x000ea400080010ff */
[----:B--2---:R-:W-:Y:S05]  /*9ed0*/  @!P0 BRA `(.L_x_62) ;  /* 0xfffffffc00ec8947 */ /* 0x004fea000383ffff */
[----:B------:R-:W-:Y:S05]  /*9ee0*/  BRA `(.L_x_61) ;  /* 0xffffff9000947947 */ /* 0x000fea000383ffff */
.L_x_64:
[----:B------:R-:W-:Y:S01]  /*9ef0*/  BSSY B0, `(.L_x_164) ;  /* 0x0000006000007945 */ /* 0x000fe20003800000 */
[----:B------:R-:W-:-:S07]  /*9f00*/  MOV R15, 0xffffffff ;  /* 0xffffffff000f7802 */ /* 0x000fce0000000f00 */
[----:B-1---5:R-:W-:Y:S05]  /*9f10*/  WARPSYNC.COLLECTIVE R15, `(.L_x_165) ;  /* 0x000000000f0c7348 */ /* 0x022fea0003c00000 */
[----:B------:R-:W-:Y:S02]  /*9f20*/  ELECT P6, UR79, PT ;  /* 0x00000000004f782f */ /* 0x000fe400038c0000 */
[----:B------:R-:W-:Y:S01]  /*9f30*/  MOV R14, UR79 ;  /* 0x0000004f000e7c02 */ /* 0x000fe20008000f00 */
[----:B-1---5:R-:W-:Y:S10]  /*9f40*/  ENDCOLLECTIVE ;  /* 0x000000000000791b */ /* 0x022ff40003800000 */
.L_x_165:
[----:B------:R-:W-:Y:S05]  /*9f50*/  BSYNC B0 ;  /* 0x0000000000007941 */ /* 0x000fea0003800000 */
.L_x_164:
[----:B------:R-:W-:Y:S05]  /*9f60*/  BRA `(.L_x_166) ;  /* 0xffffff9000c47947 */ /* 0x000fea000383ffff */
.L_x_66:
[----:B-1----:R-:W-:-:S04]  /*9f70*/  MOV R2, UR6 ;  /* 0x0000000600027c02 */ /* 0x002fc80008000f00 */
[----:B------:R1:W2:Y:S03]  /*9f80*/  SYNCS.PHASECHK.TRANS64.TRYWAIT P0, [R2+URZ+0x8], R3 ;  /* 0x00000803020075a7 */ /* 0x0002a600080011ff */
[----:B--2---:R-:W-:Y:S05]  /*9f90*/  @!P0 NANOSLEEP.SYNCS 0x989680 ;  /* 0x009896800000895d */ /* 0x004fea0003900000 */
[----:B------:R-:W2:Y:S02]  /*9fa0*/  @!P0 SYNCS.PHASECHK.TRANS64 P0, [R2+URZ+0x8], R3 ;  /* 0x00000803020085a7 */ /* 0x000ea400080010ff */
[----:B--2---:R-:W-:Y:S05]  /*9fb0*/  @!P0 BRA `(.L_x_66) ;  /* 0xfffffffc00ec8947 */ /* 0x004fea000383ffff */
[----:B------:R-:W-:Y:S05]  /*9fc0*/  BRA `(.L_x_65) ;  /* 0xffffff9000c87947 */ /* 0x000fea000383ffff */
.L_x_67:
[----:B-1----:R1:W2:Y:S02]  /*9fd0*/  SYNCS.PHASECHK.TRANS64.TRYWAIT P0, [R0+URZ+0x90], R4 ;  /* 0x00009004000075a7 */ /* 0x0022a400080011ff */
[----:B--2---:R-:W-:Y:S05]  /*9fe0*/  @!P0 NANOSLEEP.SYNCS 0x989680 ;  /* 0x009896800000895d */ /* 0x004fea0003900000 */
[----:B------:R-:W2:Y:S02]  /*9ff0*/  @!P0 SYNCS.PHASECHK.TRANS64 P0, [R0+URZ+0x90], R4 ;  /* 0x00009004000085a7 */ /* 0x000ea400080010ff */
[----:B--2---:R-:W-:Y:S05]  /*a000*/  @!P0 BRA `(.L_x_67) ;  /* 0xfffffffc00f08947 */ /* 0x004fea000383ffff */
[----:B------:R-:W-:Y:S05]  /*a010*/  BRA `(.L_x_167) ;  /* 0xffffff9400d47947 */ /* 0x000fea000383ffff */
.L_x_69:
[----:B------:R-:W-:-:S07]  /*a020*/  MOV R0, UR8 ;  /* 0x0000000800007c02 */ /* 0x000fce0008000f00 */
.L_x_168:
[----:B-1----:R1:W2:Y:S02]  /*a030*/  SYNCS.PHASECHK.TRANS64.TRYWAIT P0, [R0+URZ+0xd0], R4 ;  /* 0x0000d004000075a7 */ /* 0x0022a400080011ff */
[----:B--2---:R-:W-:Y:S05]  /*a040*/  @!P0 NANOSLEEP.SYNCS 0x989680 ;  /* 0x009896800000895d */ /* 0x004fea0003900000 */
[----:B------:R-:W2:Y:S02]  /*a050*/  @!P0 SYNCS.PHASECHK.TRANS64 P0, [R0+URZ+0xd0], R4 ;  /* 0x0000d004000085a7 */ /* 0x000ea400080010ff */
[----:B--2---:R-:W-:Y:S05]  /*a060*/  @!P0 BRA `(.L_x_168) ;  /* 0xfffffffc00f08947 */ /* 0x004fea000383ffff */
[----:B------:R-:W-:Y:S05]  /*a070*/  BRA `(.L_x_169) ;  /* 0xffffff9800207947 */ /* 0x000fea000383ffff */
.L_x_72:
[----:B------:R-:W-:Y:S07]  /*a080*/  MOV R0, UR14 ;  /* 0x0000000e00007c02 */ /* 0x000fee0008000f00 */
.L_x_170:
[----:B-1----:R1:W2:Y:S02]  /*a090*/  SYNCS.PHASECHK.TRANS64.TRYWAIT P0, [R0+URZ], R4 ;  /* 0x00000004000075a7 */ /* 0x0022a400080011ff */
[----:B--2---:R-:W-:Y:S05]  /*a0a0*/  @!P0 NANOSLEEP.SYNCS 0x989680 ;  /* 0x009896800000895d */ /* 0x004fea0003900000 */
[----:B------:R-:W2:Y:S02]  /*a0b0*/  @!P0 SYNCS.PHASECHK.TRANS64 P0, [R0+URZ], R4 ;  /* 0x00000004000085a7 */ /* 0x000ea400080010ff */
[----:B--2---:R-:W-:Y:S05]  /*a0c0*/  @!P0 BRA `(.L_x_170) ;  /* 0xfffffffc00f08947 */ /* 0x004fea000383ffff */
[----:B------:R-:W-:Y:S05]  /*a0d0*/  BRA `(.L_x_71) ;  /* 0xffffff9800347947 */ /* 0x000fea000383ffff */
.L_x_76:
[----:B-1----:R-:W-:-:S07]  /*a0e0*/  MOV R0, UR8 ;  /* 0x0000000800007c02 */ /* 0x002fce0008000f00 */
.L_x_171:
[----:B-1----:R1:W2:Y:S02]  /*a0f0*/  SYNCS.PHASECHK.TRANS64.TRYWAIT P0, [R0+URZ], R2 ;  /* 0x00000002000075a7 */ /* 0x0022a400080011ff */
[----:B--2---:R-:W-:Y:S05]  /*a100*/  @!P0 NANOSLEEP.SYNCS 0x989680 ;  /* 0x009896800000895d */ /* 0x004fea0003900000 */
[----:B------:R-:W2:Y:S02]  /*a110*/  @!P0 SYNCS.PHASECHK.TRANS64 P0, [R0+URZ], R2 ;  /* 0x00000002000085a7 */ /* 0x000ea400080010ff */
[----:B--2---:R-:W-:Y:S05]  /*a120*/  @!P0 BRA `(.L_x_171) ;  /* 0xfffffffc00f08947 */ /* 0x004fea000383ffff */
[----:B------:R-:W-:Y:S05]  /*a130*/  BRA `(.L_x_172) ;  /* 0xffffff9c00787947 */ /* 0x000fea000383ffff */
.L_x_77:
[----:B------:R-:W-:-:S07]  /*a140*/  MOV R0, UR8 ;  /* 0x0000000800007c02 */ /* 0x000fce0008000f00 */
.L_x_173:
[----:B-1----:R1:W2:Y:S02]  /*a150*/  SYNCS.PHASECHK.TRANS64.TRYWAIT P0, [R0+URZ], R3 ;  /* 0x00000003000075a7 */ /* 0x0022a400080011ff */
[----:B--2---:R-:W-:Y:S05]  /*a160*/  @!P0 NANOSLEEP.SYNCS 0x989680 ;  /* 0x009896800000895d */ /* 0x004fea0003900000 */
[----:B------:R-:W2:Y:S02]  /*a170*/  @!P0 SYNCS.PHASECHK.TRANS64 P0, [R0+URZ], R3 ;  /* 0x00000003000085a7 */ /* 0x000ea400080010ff */
[----:B--2---:R-:W-:Y:S05]  /*a180*/  @!P0 BRA `(.L_x_173) ;  /* 0xfffffffc00f08947 */ /* 0x004fea000383ffff */
[----:B------:R-:W-:Y:S05]  /*a190*/  BRA `(.L_x_174) ;  /* 0xffffff9c00847947 */ /* 0x000fea000383ffff */
.L_x_78:
[----:B------:R-:W-:-:S07]  /*a1a0*/  MOV R0, UR8 ;  /* 0x0000000800007c02 */ /* 0x000fce0008000f00 */
.L_x_175:
[----:B-1----:R1:W2:Y:S02]  /*a1b0*/  SYNCS.PHASECHK.TRANS64.TRYWAIT P0, [R0+URZ], R3 ;  /* 0x00000003000075a7 */ /* 0x0022a400080011ff */
[----:B--2---:R-:W-:Y:S05]  /*a1c0*/  @!P0 NANOSLEEP.SYNCS 0x989680 ;  /* 0x009896800000895d */ /* 0x004fea0003900000 */
[----:B------:R-:W2:Y:S02]  /*a1d0*/  @!P0 SYNCS.PHASECHK.TRANS64 P0, [R0+URZ], R3 ;  /* 0x00000003000085a7 */ /* 0x000ea400080010ff */
[----:B--2---:R-:W-:Y:S05]  /*a1e0*/  @!P0 BRA `(.L_x_175) ;  /* 0xfffffffc00f08947 */ /* 0x004fea000383ffff */
[----:B------:R-:W-:Y:S05]  /*a1f0*/  BRA `(.L_x_176) ;  /* 0xffffff9c00907947 */ /* 0x000fea000383ffff */
.L_x_81:
[----:B------:R-:W-:-:S07]  /*a200*/  MOV R0, UR7 ;  /* 0x0000000700007c02 */ /* 0x000fce0008000f00 */
.L_x_177:
[----:B-1----:R1:W2:Y:S02]  /*a210*/  SYNCS.PHASECHK.TRANS64.TRYWAIT P1, [R0+URZ+0x110], R2 ;  /* 0x00011002000075a7 */ /* 0x0022a400080211ff */
[----:B--2---:R-:W-:Y:S05]  /*a220*/  @!P1 NANOSLEEP.SYNCS 0x989680 ;  /* 0x009896800000995d */ /* 0x004fea0003900000 */
[----:B------:R-:W2:Y:S02]  /*a230*/  @!P1 SYNCS.PHASECHK.TRANS64 P1, [R0+URZ+0x110], R2 ;  /* 0x00011002000095a7 */ /* 0x000ea400080210ff */
[----:B--2---:R-:W-:Y:S05]  /*a240*/  @!P1 BRA `(.L_x_177) ;  /* 0xfffffffc00f09947 */ /* 0x004fea000383ffff */
[----:B------:R-:W-:Y:S05]  /*a250*/  BRA `(.L_x_178) ;  /* 0xffffff9c00dc7947 */ /* 0x000fea000383ffff */
.L_x_86:
[----:B--2---:R2:W4:Y:S02]  /*a260*/  SYNCS.PHASECHK.TRANS64.TRYWAIT P0, [R0+URZ+0x90], R2 ;  /* 0x00009002000075a7 */ /* 0x00452400080011ff */
[----:B----4-:R-:W-:Y:S05]  /*a270*/  @!P0 NANOSLEEP.SYNCS 0x989680 ;  /* 0x009896800000895d */ /* 0x010fea0003900000 */
[----:B------:R-:W4:Y:S02]  /*a280*/  @!P0 SYNCS.PHASECHK.TRANS64 P0, [R0+URZ+0x90], R2 ;  /* 0x00009002000085a7 */ /* 0x000f2400080010ff */
[----:B----4-:R-:W-:Y:S05]  /*a290*/  @!P0 BRA `(.L_x_86) ;  /* 0xfffffffc00f08947 */ /* 0x010fea000383ffff */
[----:B------:R-:W-:Y:S05]  /*a2a0*/  BRA `(.L_x_179) ;  /* 0xffffffa000f07947 */ /* 0x000fea000383ffff */
.L_x_89:
[----:B------:R-:W-:Y:S07]  /*a2b0*/  MOV R0, UR7 ;  /* 0x0000000700007c02 */ /* 0x000fee0008000f00 */
.L_x_180:
[----:B--2---:R2:W4:Y:S02]  /*a2c0*/  SYNCS.PHASECHK.TRANS64.TRYWAIT P0, [R0+URZ+0x88], R2 ;  /* 0x00008802000075a7 */ /* 0x00452400080011ff */
[----:B----4-:R-:W-:Y:S05]  /*a2d0*/  @!P0 NANOSLEEP.SYNCS 0x989680 ;  /* 0x009896800000895d */ /* 0x010fea0003900000 */
[----:B------:R-:W4:Y:S02]  /*a2e0*/  @!P0 SYNCS.PHASECHK.TRANS64 P0, [R0+URZ+0x88], R2 ;  /* 0x00008802000085a7 */ /* 0x000f2400080010ff */
[----:B----4-:R-:W-:Y:S05]  /*a2f0*/  @!P0 BRA `(.L_x_180) ;  /* 0xfffffffc00f08947 */ /* 0x010fea000383ffff */
[----:B------:R-:W-:Y:S05]  /*a300*/  BRA `(.L_x_88) ;  /* 0xffffffa400d07947 */ /* 0x000fea000383ffff */
.L_x_92:
[----:B------:R-:W-:Y:S07]  /*a310*/  MOV R0, UR7 ;  /* 0x0000000700007c02 */ /* 0x000fee0008000f00 */
.L_x_181:
[----:B-1----:R1:W2:Y:S02]  /*a320*/  SYNCS.PHASECHK.TRANS64.TRYWAIT P0, [R0+URZ+0x60], R14 ;  /* 0x0000600e000075a7 */ /* 0x0022a400080011ff */
[----:B--2---:R-:W-:Y:S05]  /*a330*/  @!P0 NANOSLEEP.SYNCS 0x989680 ;  /* 0x009896800000895d */ /* 0x004fea0003900000 */
[----:B------:R-:W2:Y:S02]  /*a340*/  @!P0 SYNCS.PHASECHK.TRANS64 P0, [R0+URZ+0x60], R14 ;  /* 0x0000600e000085a7 */ /* 0x000ea400080010ff */
[----:B--2---:R-:W-:Y:S05]  /*a350*/  @!P0 BRA `(.L_x_181) ;  /* 0xfffffffc00f08947 */ /* 0x004fea000383ffff */
[----:B------:R-:W-:Y:S05]  /*a360*/  BRA `(.L_x_182) ;  /* 0xffffffa800487947 */ /* 0x000fea000383ffff */
.L_x_93:
[----:B------:R-:W-:Y:S07]  /*a370*/  MOV R0, UR7 ;  /* 0x0000000700007c02 */ /* 0x000fee0008000f00 */
.L_x_183:
[----:B-1----:R1:W2:Y:S02]  /*a380*/  SYNCS.PHASECHK.TRANS64.TRYWAIT P0, [R0+URZ+0x68], R14 ;  /* 0x0000680e000075a7 */ /* 0x0022a400080011ff */
[----:B--2---:R-:W-:Y:S05]  /*a390*/  @!P0 NANOSLEEP.SYNCS 0x989680 ;  /* 0x009896800000895d */ /* 0x004fea0003900000 */
[----:B------:R-:W2:Y:S02]  /*a3a0*/  @!P0 SYNCS.PHASECHK.TRANS64 P0, [R0+URZ+0x68], R14 ;  /* 0x0000680e000085a7 */ /* 0x000ea400080010ff */
[----:B--2---:R-:W-:Y:S05]  /*a3b0*/  @!P0 BRA `(.L_x_183) ;  /* 0xfffffffc00f08947 */ /* 0x004fea000383ffff */
[----:B------:R-:W-:Y:S05]  /*a3c0*/  BRA `(.L_x_184) ;  /* 0xffffffa800a07947 */ /* 0x000fea000383ffff */
.L_x_94:
[----:B------:R-:W-:Y:S07]  /*a3d0*/  MOV R0, UR7 ;  /* 0x0000000700007c02 */ /* 0x000fee0008000f00 */
.L_x_185:
[----:B-1----:R1:W2:Y:S02]  /*a3e0*/  SYNCS.PHASECHK.TRANS64.TRYWAIT P0, [R0+URZ+0x70], R14 ;  /* 0x0000700e000075a7 */ /* 0x0022a400080011ff */
[----:B--2---:R-:W-:Y:S05]  /*a3f0*/  @!P0 NANOSLEEP.SYNCS 0x989680 ;  /* 0x009896800000895d */ /* 0x004fea0003900000 */
[----:B------:R-:W2:Y:S02]  /*a400*/  @!P0 SYNCS.PHASECHK.TRANS64 P0, [R0+URZ+0x70], R14 ;  /* 0x0000700e000085a7 */ /* 0x000ea400080010ff */
[----:B--2---:R-:W-:Y:S05]  /*a410*/  @!P0 BRA `(.L_x_185) ;  /* 0xfffffffc00f08947 */ /* 0x004fea000383ffff */
[----:B------:R-:W-:Y:S05]  /*a420*/  BRA `(.L_x_186) ;  /* 0xffffffa800fc7947 */ /* 0x000fea000383ffff */
.L_x_95:
[----:B------:R-:W-:Y:S07]  /*a430*/  MOV R0, UR7 ;  /* 0x0000000700007c02 */ /* 0x000fee0008000f00 */
.L_x_187:
[----:B-1----:R1:W2:Y:S02]  /*a440*/  SYNCS.PHASECHK.TRANS64.TRYWAIT P0, [R0+URZ+0x78], R14 ;  /* 0x0000780e000075a7 */ /* 0x0022a400080011ff */
[----:B--2---:R-:W-:Y:S05]  /*a450*/  @!P0 NANOSLEEP.SYNCS 0x989680 ;  /* 0x009896800000895d */ /* 0x004fea0003900000 */
[----:B------:R-:W2:Y:S02]  /*a460*/  @!P0 SYNCS.PHASECHK.TRANS64 P0, [R0+URZ+0x78], R14 ;  /* 0x0000780e000085a7 */ /* 0x000ea400080010ff */
[----:B--2---:R-:W-:Y:S05]  /*a470*/  @!P0 BRA `(.L_x_187) ;  /* 0xfffffffc00f08947 */ /* 0x004fea000383ffff */
[----:B------:R-:W-:Y:S05]  /*a480*/  BRA `(.L_x_188) ;  /* 0xffffffac009c7947 */ /* 0x000fea000383ffff */
.L_x_97:
[----:B------:R-:W-:-:S07]  /*a490*/  MOV R0, UR7 ;  /* 0x0000000700007c02 */ /* 0x000fce0008000f00 */
.L_x_189:
[----:B-1----:R1:W4:Y:S02]  /*a4a0*/  SYNCS.PHASECHK.TRANS64.TRYWAIT P0, [R0+URZ+0x60], R2 ;  /* 0x00006002000075a7 */ /* 0x00232400080011ff */
[----:B----4-:R-:W-:Y:S05]  /*a4b0*/  @!P0 NANOSLEEP.SYNCS 0x989680 ;  /* 0x009896800000895d */ /* 0x010fea0003900000 */
[----:B------:R-:W4:Y:S02]  /*a4c0*/  @!P0 SYNCS.PHASECHK.TRANS64 P0, [R0+URZ+0x60], R2 ;  /* 0x00006002000085a7 */ /* 0x000f2400080010ff */
[----:B----4-:R-:W-:Y:S05]  /*a4d0*/  @!P0 BRA `(.L_x_189) ;  /* 0xfffffffc00f08947 */ /* 0x010fea000383ffff */
[----:B------:R-:W-:Y:S05]  /*a4e0*/  BRA `(.L_x_190) ;  /* 0xffffffb000247947 */ /* 0x000fea000383ffff */
.L_x_98:
[----:B-1----:R-:W-:-:S07]  /*a4f0*/  MOV R0, UR7 ;  /* 0x0000000700007c02 */ /* 0x002fce0008000f00 */
.L_x_191:
[----:B-1----:R1:W4:Y:S02]  /*a500*/  SYNCS.PHASECHK.TRANS64.TRYWAIT P0, [R0+URZ+0x68], R2 ;  /* 0x00006802000075a7 */ /* 0x00232400080011ff */
[----:B----4-:R-:W-:Y:S05]  /*a510*/  @!P0 NANOSLEEP.SYNCS 0x989680 ;  /* 0x009896800000895d */ /* 0x010fea0003900000 */
[----:B------:R-:W4:Y:S02]  /*a520*/  @!P0 SYNCS.PHASECHK.TRANS64 P0, [R0+URZ+0x68], R2 ;  /* 0x00006802000085a7 */ /* 0x000f2400080010ff */
[----:B----4-:R-:W-:Y:S05]  /*a530*/  @!P0 BRA `(.L_x_191) ;  /* 0xfffffffc00f08947 */ /* 0x010fea000383ffff */
[----:B------:R-:W-:Y:S05]  /*a540*/  BRA `(.L_x_192) ;  /* 0xffffffb000147947 */ /* 0x000fea000383ffff */
.L_x_99:
[----:B-1----:R-:W-:-:S07]  /*a550*/  MOV R0, UR7 ;  /* 0x0000000700007c02 */ /* 0x002fce0008000f00 */
.L_x_193:
[----:B-1----:R1:W4:Y:S02]  /*a560*/  SYNCS.PHASECHK.TRANS64.TRYWAIT P0, [R0+URZ+0x70], R2 ;  /* 0x00007002000075a7 */ /* 0x00232400080011ff */
[----:B----4-:R-:W-:Y:S05]  /*a570*/  @!P0 NANOSLEEP.SYNCS 0x989680 ;  /* 0x009896800000895d */ /* 0x010fea0003900000 */
[----:B------:R-:W4:Y:S02]  /*a580*/  @!P0 SYNCS.PHASECHK.TRANS64 P0, [R0+URZ+0x70], R2 ;  /* 0x00007002000085a7 */ /* 0x000f2400080010ff */
[----:B----4-:R-:W-:Y:S05]  /*a590*/  @!P0 BRA `(.L_x_193) ;  /* 0xfffffffc00f08947 */ /* 0x010fea000383ffff */
[----:B------:R-:W-:Y:S05]  /*a5a0*/  BRA `(.L_x_194) ;  /* 0xffffffb000047947 */ /* 0x000fea000383ffff */
.L_x_101:
[----:B--2---:R2:W3:Y:S02]  /*a5b0*/  SYNCS.PHASECHK.TRANS64.TRYWAIT P0, [R0+URZ+0x90], R2 ;  /* 0x00009002000075a7 */ /* 0x0044e400080011ff */
[----:B---3--:R-:W-:Y:S05]  /*a5c0*/  @!P0 NANOSLEEP.SYNCS 0x989680 ;  /* 0x009896800000895d */ /* 0x008fea0003900000 */
[----:B------:R-:W3:Y:S02]  /*a5d0*/  @!P0 SYNCS.PHASECHK.TRANS64 P0, [R0+URZ+0x90], R2 ;  /* 0x00009002000085a7 */ /* 0x000ee400080010ff */
[----:B---3--:R-:W-:Y:S05]  /*a5e0*/  @!P0 BRA `(.L_x_101) ;  /* 0xfffffffc00f08947 */ /* 0x008fea000383ffff */
[----:B------:R-:W-:Y:S05]  /*a5f0*/  BRA `(.L_x_195) ;  /* 0xffffffb000e07947 */ /* 0x000fea000383ffff */
.L_x_112:
[----:B-1----:R-:W-:Y:S04]  /*a600*/  MOV R2, UR48 ;  /* 0x0000003000027c02 */ /* 0x002fe80008000f00 */
[----:B------:R1:W3:Y:S03]  /*a610*/  SYNCS.PHASECHK.TRANS64.TRYWAIT P1, [R2+URZ+0x40], R3 ;  /* 0x00004003020075a7 */ /* 0x0002e600080211ff */
[----:B---3--:R-:W-:Y:S05]  /*a620*/  @!P1 NANOSLEEP.SYNCS 0x989680 ;  /* 0x009896800000995d */ /* 0x008fea0003900000 */
[----:B------:R-:W3:Y:S02]  /*a630*/  @!P1 SYNCS.PHASECHK.TRANS64 P1, [R2+URZ+0x40], R3 ;  /* 0x00004003020095a7 */ /* 0x000ee400080210ff */
[----:B---3--:R-:W-:Y:S05]  /*a640*/  @!P1 BRA `(.L_x_112) ;  /* 0xfffffffc00ec9947 */ /* 0x008fea000383ffff */
[----:B------:R-:W-:Y:S05]  /*a650*/  BRA `(.L_x_111) ;  /* 0xffffffbc00ec7947 */ /* 0x000fea000383ffff */
.L_x_114:
[----:B-1----:R1:W4:Y:S02]  /*a660*/  SYNCS.PHASECHK.TRANS64.TRYWAIT P0, [R112+URZ+0xb0], R0 ;  /* 0x0000b000700075a7 */ /* 0x00232400080011ff */
[----:B----4-:R-:W-:Y:S05]  /*a670*/  @!P0 NANOSLEEP.SYNCS 0x989680 ;  /* 0x009896800000895d */ /* 0x010fea0003900000 */
[----:B------:R-:W4:Y:S02]  /*a680*/  @!P0 SYNCS.PHASECHK.TRANS64 P0, [R112+URZ+0xb0], R0 ;  /* 0x0000b000700085a7 */ /* 0x000f2400080010ff */
[----:B----4-:R-:W-:Y:S05]  /*a690*/  @!P0 BRA `(.L_x_114) ;  /* 0xfffffffc00f08947 */ /* 0x010fea000383ffff */
[----:B------:R-:W-:Y:S05]  /*a6a0*/  BRA `(.L_x_113) ;  /* 0xffffffc000147947 */ /* 0x000fea000383ffff */
.L_x_123:
[----:B--2---:R2:W4:Y:S02]  /*a6b0*/  SYNCS.PHASECHK.TRANS64.TRYWAIT P0, [R2+URZ+0x40], R0 ;  /* 0x00004000020075a7 */ /* 0x00452400080011ff */
[----:B----4-:R-:W-:Y:S05]  /*a6c0*/  @!P0 NANOSLEEP.SYNCS 0x989680 ;  /* 0x009896800000895d */ /* 0x010fea0003900000 */
[----:B------:R-:W4:Y:S02]  /*a6d0*/  @!P0 SYNCS.PHASECHK.TRANS64 P0, [R2+URZ+0x40], R0 ;  /* 0x00004000020085a7 */ /* 0x000f2400080010ff */
[----:B----4-:R-:W-:Y:S05]  /*a6e0*/  @!P0 BRA `(.L_x_123) ;  /* 0xfffffffc00f08947 */ /* 0x010fea000383ffff */
[----:B------:R-:W-:Y:S05]  /*a6f0*/  BRA `(.L_x_122) ;  /* 0xffffffcc00007947 */ /* 0x000fea000383ffff */
.L_x_131:
[----:B--2---:R2:W4:Y:S02]  /*a700*/  SYNCS.PHASECHK.TRANS64.TRYWAIT P0, [R0+URZ+0x40], R6 ;  /* 0x00004006000075a7 */ /* 0x00452400080011ff */
[----:B----4-:R-:W-:Y:S05]  /*a710*/  @!P0 NANOSLEEP.SYNCS 0x989680 ;  /* 0x009896800000895d */ /* 0x010fea0003900000 */
[----:B------:R-:W4:Y:S02]  /*a720*/  @!P0 SYNCS.PHASECHK.TRANS64 P0, [R0+URZ+0x40], R6 ;  /* 0x00004006000085a7 */ /* 0x000f2400080010ff */
[----:B----4-:R-:W-:Y:S05]  /*a730*/  @!P0 BRA `(.L_x_131) ;  /* 0xfffffffc00f08947 */ /* 0x010fea000383ffff */
[----:B------:R-:W-:Y:S05]  /*a740*/  BRA `(.L_x_130) ;  /* 0xffffffd800147947 */ /* 0x000fea000383ffff */
.L_x_139:
[----:B--2---:R2:W4:Y:S02]  /*a750*/  SYNCS.PHASECHK.TRANS64.TRYWAIT P0, [R0+URZ+0x40], R5 ;  /* 0x00004005000075a7 */ /* 0x00452400080011ff */
[----:B----4-:R-:W-:Y:S05]  /*a760*/  @!P0 NANOSLEEP.SYNCS 0x989680 ;  /* 0x009896800000895d */ /* 0x010fea0003900000 */
[----:B------:R-:W4:Y:S02]  /*a770*/  @!P0 SYNCS.PHASECHK.TRANS64 P0, [R0+URZ+0x40], R5 ;  /* 0x00004005000085a7 */ /* 0x000f2400080010ff */
[----:B----4-:R-:W-:Y:S05]  /*a780*/  @!P0 BRA `(.L_x_139) ;  /* 0xfffffffc00f08947 */ /* 0x010fea000383ffff */
[----:B------:R-:W-:Y:S05]  /*a790*/  BRA `(.L_x_138) ;  /* 0xffffffe400287947 */ /* 0x000fea000383ffff */
        .weak           $__internal_0_$__cuda_sm10x_tcgen05_guardrail_trap_col_being_dealloced_not_returned_by_alloc
        .type           $__internal_0_$__cuda_sm10x_tcgen05_guardrail_trap_col_being_dealloced_not_returned_by_alloc,@function
        .size           $__internal_0_$__cuda_sm10x_tcgen05_guardrail_trap_col_being_dealloced_not_returned_by_alloc,($__internal_1_$__cuda_sm10x_tcgen05_guardrail_trap_phase_invalid_during_alloc - $__internal_0_$__cuda_sm10x_tcgen05_guardrail_trap_col_being_dealloced_not_returned_by_alloc)
$__internal_0_$__cuda_sm10x_tcgen05_guardrail_trap_col_being_dealloced_not_returned_by_alloc:
[----:B------:R-:W-:Y:S05]  /*a7a0*/  BPT.TRAP 0x1 ;  /* 0x000000040000795c */ /* 0x000fea0000300000 */
[----:B------:R-:W-:-:S04]  /*a7b0*/  HFMA2 R3, -RZ, RZ, 0, 0 ;  /* 0x00000000ff037431 */ /* 0x000fc800000001ff */
[----:B------:R-:W-:Y:S05]  /*a7c0*/  RET.REL.NODEC R2 `(_ZN7cutlass13device_kernelINS_4gemm6kernel13GemmUniversalIN4cute5tupleIJiiiiEEENS1_10collective13CollectiveMmaINS1_35MainloopSm100TmaUmmaWarpSpecializedILi4ELi2ELi4ENS5_IJNS4_1CILi2EEENSA_ILi1EEESC_EEEEENS5_IJNSA_ILi128EEENSA_ILi256EEESF_EEENS_10bfloat16_tENS5_IJlSC_lEEESI_SJ_NS4_8TiledMMAINS4_8MMA_AtomIJNS4_26SM100_MMA_F16BF16_2x1SM_SSISI_SI_fLi128ELi256ELNS4_4UMMA5MajorE0ELSO_0ELNSN_7ScaleInE0ELSP_0EEEEEENS4_6LayoutINS5_IJSC_SC_SC_EEENS5_IJNSA_ILi0EEESU_SU_EEEEENS5_IJNS4_10UnderscoreESX_SX_EEEEENS4_18SM100_TMA_2SM_LOADENS4_14ComposedLayoutINS4_7SwizzleILi3ELi4ELi3EEENS4_18smem_ptr_flag_bitsILi16EEENSS_INS5_IJNSA_ILi8EEENSA_ILi64EEEEEENS5_IJS17_SC_EEEEEEEvNS4_8identityES10_S1B_vS1C_EENS_8epilogue10collective18CollectiveEpilogueINS1E_23Sm100TmaWarpSpecializedILi4ELi2ELi32ELb1ELb0EEEJNS5_IJS17_SG_SF_EEENS5_IJNSS_IS17_SC_EENSS_INS5_IJNSA_ILi32EEESB_EEENS5_IJSC_SF_EEEEEEEESI_SJ_SI_SJ_NS1E_6fusion15FusionCallbacksIS1I_NS1Q_17LinearCombinationISI_fSI_fLNS_15FloatRoundStyleE2EEES1J_S1P_JEEENS4_5SM1004TMEM4LOAD26SM100_TMEM_LOAD_32dp32b32xENS4_13SM90_TMA_LOADENS11_INS12_ILi2ELi4ELi3EEES15_NSS_INS5_IJS16_S1L_EEENS5_IJS1L_SC_EEEEEEENS4_39AutoVectorizingCopyWithAssumedAlignmentILi128EEENS4_14SM90_TMA_STOREES25_S27_S27_EEEvvEEEEvNT_6ParamsE) ;  /* 0xffffff58020c7950 */ /* 0x000fea0003c3ffff */
        .weak           $__internal_1_$__cuda_sm10x_tcgen05_guardrail_trap_phase_invalid_during_alloc
        .type           $__internal_1_$__cuda_sm10x_tcgen05_guardrail_trap_phase_invalid_during_alloc,@function
        .size           $__internal_1_$__cuda_sm10x_tcgen05_guardrail_trap_phase_invalid_during_alloc,($__internal_2_$__cuda_sm10x_tcgen05_guardrail_trap_unallocated_columns_being_dealloced - $__internal_1_$__cuda_sm10x_tcgen05_guardrail_trap_phase_invalid_during_alloc)
$__internal_1_$__cuda_sm10x_tcgen05_guardrail_trap_phase_invalid_during_alloc:
[----:B------:R-:W-:Y:S05]  /*a7d0*/  BPT.TRAP 0x1 ;  /* 0x000000040000795c */ /* 0x000fea0000300000 */
[----:B------:R-:W-:-:S04]  /*a7e0*/  MOV R3, 0x0 ;  /* 0x0000000000037802 */ /* 0x000fc80000000f00 */
[----:B------:R-:W-:Y:S05]  /*a7f0*/  RET.REL.NODEC R2 `(_ZN7cutlass13device_kernelINS_4gemm6kernel13GemmUniversalIN4cute5tupleIJiiiiEEENS1_10collective13CollectiveMmaINS1_35MainloopSm100TmaUmmaWarpSpecializedILi4ELi2ELi4ENS5_IJNS4_1CILi2EEENSA_ILi1EEESC_EEEEENS5_IJNSA_ILi128EEENSA_ILi256EEESF_EEENS_10bfloat16_tENS5_IJlSC_lEEESI_SJ_NS4_8TiledMMAINS4_8MMA_AtomIJNS4_26SM100_MMA_F16BF16_2x1SM_SSISI_SI_fLi128ELi256ELNS4_4UMMA5MajorE0ELSO_0ELNSN_7ScaleInE0ELSP_0EEEEEENS4_6LayoutINS5_IJSC_SC_SC_EEENS5_IJNSA_ILi0EEESU_SU_EEEEENS5_IJNS4_10UnderscoreESX_SX_EEEEENS4_18SM100_TMA_2SM_LOADENS4_14ComposedLayoutINS4_7SwizzleILi3ELi4ELi3EEENS4_18smem_ptr_flag_bitsILi16EEENSS_INS5_IJNSA_ILi8EEENSA_ILi64EEEEEENS5_IJS17_SC_EEEEEEEvNS4_8identityES10_S1B_vS1C_EENS_8epilogue10collective18CollectiveEpilogueINS1E_23Sm100TmaWarpSpecializedILi4ELi2ELi32ELb1ELb0EEEJNS5_IJS17_SG_SF_EEENS5_IJNSS_IS17_SC_EENSS_INS5_IJNSA_ILi32EEESB_EEENS5_IJSC_SF_EEEEEEEESI_SJ_SI_SJ_NS1E_6fusion15FusionCallbacksIS1I_NS1Q_17LinearCombinationISI_fSI_fLNS_15FloatRoundStyleE2EEES1J_S1P_JEEENS4_5SM1004TMEM4LOAD26SM100_TMEM_LOAD_32dp32b32xENS4_13SM90_TMA_LOADENS11_INS12_ILi2ELi4ELi3EEES15_NSS_INS5_IJS16_S1L_EEENS5_IJS1L_SC_EEEEEEENS4_39AutoVectorizingCopyWithAssumedAlignmentILi128EEENS4_14SM90_TMA_STOREES25_S27_S27_EEEvvEEEEvNT_6ParamsE) ;  /* 0xffffff5802007950 */ /* 0x000fea0003c3ffff */
        .weak           $__internal_2_$__cuda_sm10x_tcgen05_guardrail_trap_unallocated_columns_being_dealloced
        .type           $__internal_2_$__cuda_sm10x_tcgen05_guardrail_trap_unallocated_columns_being_dealloced,@function
        .size           $__internal_2_$__cuda_sm10x_tcgen05_guardrail_trap_unallocated_columns_being_dealloced,(.L_x_197 - $__internal_2_$__cuda_sm10x_tcgen05_guardrail_trap_unallocated_columns_being_dealloced)
$__internal_2_$__cuda_sm10x_tcgen05_guardrail_trap_unallocated_columns_being_dealloced:
[----:B------:R-:W-:Y:S05]  /*a800*/  BPT.TRAP 0x1 ;  /* 0x000000040000795c */ /* 0x000fea0000300000 */
[----:B------:R-:W-:-:S04]  /*a810*/  HFMA2 R3, -RZ, RZ, 0, 0 ;  /* 0x00000000ff037431 */ /* 0x000fc800000001ff */
[----:B------:R-:W-:Y:S05]  /*a820*/  RET.REL.NODEC R2 `(_ZN7cutlass13device_kernelINS_4gemm6kernel13GemmUniversalIN4cute5tupleIJiiiiEEENS1_10collective13CollectiveMmaINS1_35MainloopSm100TmaUmmaWarpSpecializedILi4ELi2ELi4ENS5_IJNS4_1CILi2EEENSA_ILi1EEESC_EEEEENS5_IJNSA_ILi128EEENSA_ILi256EEESF_EEENS_10bfloat16_tENS5_IJlSC_lEEESI_SJ_NS4_8TiledMMAINS4_8MMA_AtomIJNS4_26SM100_MMA_F16BF16_2x1SM_SSISI_SI_fLi128ELi256ELNS4_4UMMA5MajorE0ELSO_0ELNSN_7ScaleInE0ELSP_0EEEEEENS4_6LayoutINS5_IJSC_SC_SC_EEENS5_IJNSA_ILi0EEESU_SU_EEEEENS5_IJNS4_10UnderscoreESX_SX_EEEEENS4_18SM100_TMA_2SM_LOADENS4_14ComposedLayoutINS4_7SwizzleILi3ELi4ELi3EEENS4_18smem_ptr_flag_bitsILi16EEENSS_INS5_IJNSA_ILi8EEENSA_ILi64EEEEEENS5_IJS17_SC_EEEEEEEvNS4_8identityES10_S1B_vS1C_EENS_8epilogue10collective18CollectiveEpilogueINS1E_23Sm100TmaWarpSpecializedILi4ELi2ELi32ELb1ELb0EEEJNS5_IJS17_SG_SF_EEENS5_IJNSS_IS17_SC_EENSS_INS5_IJNSA_ILi32EEESB_EEENS5_IJSC_SF_EEEEEEEESI_SJ_SI_SJ_NS1E_6fusion15FusionCallbacksIS1I_NS1Q_17LinearCombinationISI_fSI_fLNS_15FloatRoundStyleE2EEES1J_S1P_JEEENS4_5SM1004TMEM4LOAD26SM100_TMEM_LOAD_32dp32b32xENS4_13SM90_TMA_LOADENS11_INS12_ILi2ELi4ELi3EEES15_NSS_INS5_IJS16_S1L_EEENS5_IJS1L_SC_EEEEEEENS4_39AutoVectorizingCopyWithAssumedAlignmentILi128EEENS4_14SM90_TMA_STOREES25_S27_S27_EEEvvEEEEvNT_6ParamsE) ;  /* 0xffffff5402f47950 */ /* 0x000fea0003c3ffff */
.L_x_196:
[----:B------:R-:W-:-:S00]  /*a830*/  BRA `(.L_x_196) ;  /* 0xfffffffc00fc7947 */ /* 0x000fc0000383ffff */
[----:B------:R-:W-:-:S00]  /*a840*/  NOP ;  /* 0x0000000000007918 */ /* 0x000fc00000000000 */
        /* <DEDUP_REMOVED lines=11> */
.L_x_197:


//--------------------- .nv.global.init           --------------------------
	.section	.nv.global.init,"aw",@progbits
.nv.global.init:
	.type		$str$27,@object
	.size		$str$27,($str$28 - $str$27)
$str$27:
        /*0000*/ 	.byte	0x28, 0x61, 0x64, 0x64, 0x72, 0x65, 0x73, 0x73, 0x20, 0x26, 0x20, 0x6d, 0x61, 0x73, 0x6b, 0x29
        /*0010*/ 	.byte	0x20, 0x3d, 0x3d, 0x20, 0x30, 0x00
	.type		$str$28,@object
	.size		$str$28,($str$26 - $str$28)
$str$28:
        /*0016*/ 	.byte	0x2f, 0x74, 0x6d, 0x70, 0x2f, 0x63, 0x75, 0x74, 0x6c, 0x61, 0x73, 0x73, 0x5f, 0x73, 0x77, 0x65
        /*0026*/ 	.byte	0x65, 0x70, 0x5f, 0x73, 0x72, 0x63, 0x2f, 0x69, 0x6e, 0x63, 0x6c, 0x75, 0x64, 0x65, 0x2f, 0x63
        /*0036*/ 	.byte	0x75, 0x74, 0x65, 0x2f, 0x70, 0x6f, 0x69, 0x6e, 0x74, 0x65, 0x72, 0x5f, 0x66, 0x6c, 0x61, 0x67
        /*0046*/ 	.byte	0x67, 0x65, 0x64, 0x2e, 0x68, 0x70, 0x70, 0x00
	.type		$str$26,@object
	.size		$str$26,($str$25 - $str$26)
$str$26:
        /*004e*/ 	.byte	0x2f, 0x74, 0x6d, 0x70, 0x2f, 0x63, 0x75, 0x74, 0x6c, 0x61, 0x73, 0x73, 0x5f, 0x73, 0x77, 0x65
        /*005e*/ 	.byte	0x65, 0x70, 0x5f, 0x73, 0x72, 0x63, 0x2f, 0x69, 0x6e, 0x63, 0x6c, 0x75, 0x64, 0x65, 0x2f, 0x63
        /*006e*/ 	.byte	0x75, 0x74, 0x65, 0x2f, 0x61, 0x74, 0x6f, 0x6d, 0x2f, 0x63, 0x6f, 0x70, 0x79, 0x5f, 0x74, 0x72
        /*007e*/ 	.byte	0x61, 0x69, 0x74, 0x73, 0x5f, 0x73, 0x6d, 0x31, 0x30, 0x30, 0x2e, 0x68, 0x70, 0x70, 0x00
	.type		$str$25,@object
	.size		$str$25,(__unnamed_1 - $str$25)
$str$25:
        /*008d*/ 	.byte	0x28, 0x28, 0x75, 0x69, 0x6e, 0x74, 0x33, 0x32, 0x5f, 0x74, 0x28, 0x74, 0x68, 0x72, 0x65, 0x61
        /*009d*/ 	.byte	0x64, 0x49, 0x64, 0x78, 0x2e, 0x78, 0x29, 0x20, 0x2f, 0x20, 0x33, 0x32, 0x29, 0x20, 0x25, 0x20
        /*00ad*/ 	.byte	0x34, 0x29, 0x20, 0x3d, 0x3d, 0x20, 0x28, 0x28, 0x28, 0x74, 0x6d, 0x65, 0x6d, 0x5f, 0x61, 0x64
        /*00bd*/ 	.byte	0x64, 0x72, 0x20, 0x3e, 0x3e, 0x20, 0x31, 0x36, 0x29, 0x20, 0x2f, 0x20, 0x33, 0x32, 0x29, 0x20
        /*00cd*/ 	.byte	0x25, 0x20, 0x34, 0x29, 0x00
	.type		__unnamed_1,@object
	.size		__unnamed_1,(__unnamed_2 - __unnamed_1)
__unnamed_1:
        /*00d2*/ 	.byte	0x61, 0x75, 0x74, 0x6f, 0x20, 0x63, 0x75, 0x74, 0x65, 0x3a, 0x3a, 0x61, 0x73, 0x5f, 0x70, 0x6f
        /* <DEDUP_REMOVED lines=24> */
        /*0262*/ 	.byte	0x43, 0x3c, 0x34, 0x30, 0x39, 0x36, 0x3e, 0x3e, 0x3e, 0x3e, 0x5d, 0x00
	.type		__unnamed_2,@object
	.size		__unnamed_2,(.L_2 - __unnamed_2)
__unnamed_2:
        /* <DEDUP_REMOVED lines=42> */
        /*050e*/ 	.byte	0x3e, 0x3e, 0x5d, 0x00
.L_2:


//--------------------- .nv.shared._ZN7cutlass13device_kernelINS_4gemm6kernel13GemmUniversalIN4cute5tupleIJiiiiEEENS1_10collective13CollectiveMmaINS1_35MainloopSm100TmaUmmaWarpSpecializedILi4ELi2ELi4ENS5_IJNS4_1CILi2EEENSA_ILi1EEESC_EEEEENS5_IJNSA_ILi128EEENSA_ILi256EEESF_EEENS_10bfloat16_tENS5_IJlSC_lEEESI_SJ_NS4_8TiledMMAINS4_8MMA_AtomIJNS4_26SM100_MMA_F16BF16_2x1SM_SSISI_SI_fLi128ELi256ELNS4_4UMMA5MajorE0ELSO_0ELNSN_7ScaleInE0ELSP_0EEEEEENS4_6LayoutINS5_IJSC_SC_SC_EEENS5_IJNSA_ILi0EEESU_SU_EEEEENS5_IJNS4_10UnderscoreESX_SX_EEEEENS4_18SM100_TMA_2SM_LOADENS4_14ComposedLayoutINS4_7SwizzleILi3ELi4ELi3EEENS4_18smem_ptr_flag_bitsILi16EEENSS_INS5_IJNSA_ILi8EEENSA_ILi64EEEEEENS5_IJS17_SC_EEEEEEEvNS4_8identityES10_S1B_vS1C_EENS_8epilogue10collective18CollectiveEpilogueINS1E_23Sm100TmaWarpSpecializedILi4ELi2ELi32ELb1ELb0EEEJNS5_IJS17_SG_SF_EEENS5_IJNSS_IS17_SC_EENSS_INS5_IJNSA_ILi32EEESB_EEENS5_IJSC_SF_EEEEEEEESI_SJ_SI_SJ_NS1E_6fusion15FusionCallbacksIS1I_NS1Q_17LinearCombinationISI_fSI_fLNS_15FloatRoundStyleE2EEES1J_S1P_JEEENS4_5SM1004TMEM4LOAD26SM100_TMEM_LOAD_32dp32b32xENS4_13SM90_TMA_LOADENS11_INS12_ILi2ELi4ELi3EEES15_NSS_INS5_IJS16_S1L_EEENS5_IJS1L_SC_EEEEEEENS4_39AutoVectorizingCopyWithAssumedAlignmentILi128EEENS4_14SM90_TMA_STOREES25_S27_S27_EEEvvEEEEvNT_6ParamsE --------------------------
	.section	.nv.shared._ZN7cutlass13device_kernelINS_4gemm6kernel13GemmUniversalIN4cute5tupleIJiiiiEEENS1_10collective13CollectiveMmaINS1_35MainloopSm100TmaUmmaWarpSpecializedILi4ELi2ELi4ENS5_IJNS4_1CILi2EEENSA_ILi1EEESC_EEEEENS5_IJNSA_ILi128EEENSA_ILi256EEESF_EEENS_10bfloat16_tENS5_IJlSC_lEEESI_SJ_NS4_8TiledMMAINS4_8MMA_AtomIJNS4_26SM100_MMA_F16BF16_2x1SM_SSISI_SI_fLi128ELi256ELNS4_4UMMA5MajorE0ELSO_0ELNSN_7ScaleInE0ELSP_0EEEEEENS4_6LayoutINS5_IJSC_SC_SC_EEENS5_IJNSA_ILi0EEESU_SU_EEEEENS5_IJNS4_10UnderscoreESX_SX_EEEEENS4_18SM100_TMA_2SM_LOADENS4_14ComposedLayoutINS4_7SwizzleILi3ELi4ELi3EEENS4_18smem_ptr_flag_bitsILi16EEENSS_INS5_IJNSA_ILi8EEENSA_ILi64EEEEEENS5_IJS17_SC_EEEEEEEvNS4_8identityES10_S1B_vS1C_EENS_8epilogue10collective18CollectiveEpilogueINS1E_23Sm100TmaWarpSpecializedILi4ELi2ELi32ELb1ELb0EEEJNS5_IJS17_SG_SF_EEENS5_IJNSS_IS17_SC_EENSS_INS5_IJNSA_ILi32EEESB_EEENS5_IJSC_SF_EEEEEEEESI_SJ_SI_SJ_NS1E_6fusion15FusionCallbacksIS1I_NS1Q_17LinearCombinationISI_fSI_fLNS_15FloatRoundStyleE2EEES1J_S1P_JEEENS4_5SM1004TMEM4LOAD26SM100_TMEM_LOAD_32dp32b32xENS4_13SM90_TMA_LOADENS11_INS12_ILi2ELi4ELi3EEES15_NSS_INS5_IJS16_S1L_EEENS5_IJS1L_SC_EEEEEEENS4_39AutoVectorizingCopyWithAssumedAlignmentILi128EEENS4_14SM90_TMA_STOREES25_S27_S27_EEEvvEEEEvNT_6ParamsE,"aw",@nobits
	.sectionflags	@""
	.align	16
	.zero		1024


//--------------------- .nv.shared.reserved.0     --------------------------
	.section	.nv.shared.reserved.0,"aw",@nobits
	.weak		__nv_reservedSMEM_offset_0_alias
	.size		__nv_reservedSMEM_offset_0_alias, 0, 64
	.other		__nv_reservedSMEM_offset_0_alias,@"STO_CUDA_RESERVED_SHARED STV_DEFAULT"
__nv_reservedSMEM_offset_0_alias:
	.zero		0
.nv.shared.reserved.0:
	.zero		64
	.weak		__nv_reservedSMEM_tcgen05_partition
	.type		__nv_reservedSMEM_tcgen05_partition,@object
	.size		__nv_reservedSMEM_tcgen05_partition,(.L_0 - __nv_reservedSMEM_tcgen05_partition)
__nv_reservedSMEM_tcgen05_partition:
	.zero		32
.L_0:


//--------------------- .nv.global                --------------------------
	.section	.nv.global,"aw",@nobits
.nv.global:
	.type		_ZN39_INTERNAL_cd1852be_4_k_cu_cc764179_77694cute1_E,@object
	.size		_ZN39_INTERNAL_cd1852be_4_k_cu_cc764179_77694cute1_E,(_ZN39_INTERNAL_cd1852be_4_k_cu_cc764179_77694cuda3std3__45__cpo6cbeginE - _ZN39_INTERNAL_cd1852be_4_k_cu_cc764179_77694cute1_E)
_ZN39_INTERNAL_cd1852be_4_k_cu_cc764179_77694cute1_E:
	.zero		1
	.type		_ZN39_INTERNAL_cd1852be_4_k_cu_cc764179_77694cuda3std3__45__cpo6cbeginE,@object
	.size		_ZN39_INTERNAL_cd1852be_4_k_cu_cc764179_77694cuda3std3__45__cpo6cbeginE,(_ZN39_INTERNAL_cd1852be_4_k_cu_cc764179_77694cuda3std3__48in_placeE - _ZN39_INTERNAL_cd1852be_4_k_cu_cc764179_77694cuda3std3__45__cpo6cbeginE)
_ZN39_INTERNAL_cd1852be_4_k_cu_cc764179_77694cuda3std3__45__cpo6cbeginE:
	.zero		1
	.type		_ZN39_INTERNAL_cd1852be_4_k_cu_cc764179_77694cuda3std3__48in_placeE,@object
	.size		_ZN39_INTERNAL_cd1852be_4_k_cu_cc764179_77694cuda3std3__48in_placeE,(_ZN39_INTERNAL_cd1852be_4_k_cu_cc764179_77694cuda3std6ranges3__45__cpo9iter_moveE - _ZN39_INTERNAL_cd1852be_4_k_cu_cc764179_77694cuda3std3__48in_placeE)
_ZN39_INTERNAL_cd1852be_4_k_cu_cc764179_77694cuda3std3__48in_placeE:
	.zero		1
	.type		_ZN39_INTERNAL_cd1852be_4_k_cu_cc764179_77694cuda3std6ranges3__45__cpo9iter_moveE,@object
	.size		_ZN39_INTERNAL_cd1852be_4_k_cu_cc764179_77694cuda3std6ranges3__45__cpo9iter_moveE,(_ZN39_INTERNAL_cd1852be_4_k_cu_cc764179_77694cuda3std3__45__cpo5beginE - _ZN39_INTERNAL_cd1852be_4_k_cu_cc764179_77694cuda3std6ranges3__45__cpo9iter_moveE)
_ZN39_INTERNAL_cd1852be_4_k_cu_cc764179_77694cuda3std6ranges3__45__cpo9iter_moveE:
	.zero		1
	.type		_ZN39_INTERNAL_cd1852be_4_k_cu_cc764179_77694cuda3std3__45__cpo5beginE,@object
	.size		_ZN39_INTERNAL_cd1852be_4_k_cu_cc764179_77694cuda3std3__45__cpo5beginE,(_ZN39_INTERNAL_cd1852be_4_k_cu_cc764179_77694cuda3std3__441_GLOBAL__N__cd1852be_4_k_cu_cc764179_77696ignoreE - _ZN39_INTERNAL_cd1852be_4_k_cu_cc764179_77694cuda3std3__45__cpo5beginE)
_ZN39_INTERNAL_cd1852be_4_k_cu_cc764179_77694cuda3std3__45__cpo5beginE:
	.zero		1
	.type		_ZN39_INTERNAL_cd1852be_4_k_cu_cc764179_77694cuda3std3__441_GLOBAL__N__cd1852be_4_k_cu_cc764179_77696ignoreE,@object
	.size		_ZN39_INTERNAL_cd1852be_4_k_cu_cc764179_77694cuda3std3__441_GLOBAL__N__cd1852be_4_k_cu_cc764179_77696ignoreE,(_ZN39_INTERNAL_cd1852be_4_k_cu_cc764179_77694cute7productE - _ZN39_INTERNAL_cd1852be_4_k_cu_cc764179_77694cuda3std3__441_GLOBAL__N__cd1852be_4_k_cu_cc764179_77696ignoreE)
_ZN39_INTERNAL_cd1852be_4_k_cu_cc764179_77694cuda3std3__441_GLOBAL__N__cd1852be_4_k_cu_cc764179_77696ignoreE:
	.zero		1
	.type		_ZN39_INTERNAL_cd1852be_4_k_cu_cc764179_77694cute7productE,@object
	.size		_ZN39_INTERNAL_cd1852be_4_k_cu_cc764179_77694cute7productE,(_ZN39_INTERNAL_cd1852be_4_k_cu_cc764179_77694cuda3std3__45__cpo3endE - _ZN39_INTERNAL_cd1852be_4_k_cu_cc764179_77694cute7productE)
_ZN39_INTERNAL_cd1852be_4_k_cu_cc764179_77694cute7productE:
	.zero		1
	.type		_ZN39_INTERNAL_cd1852be_4_k_cu_cc764179_77694cuda3std3__45__cpo3endE,@object
	.size		_ZN39_INTERNAL_cd1852be_4_k_cu_cc764179_77694cuda3std3__45__cpo3endE,(_ZN39_INTERNAL_cd1852be_4_k_cu_cc764179_77694cuda3std3__419piecewise_constructE - _ZN39_INTERNAL_cd1852be_4_k_cu_cc764179_77694cuda3std3__45__cpo3endE)
_ZN39_INTERNAL_cd1852be_4_k_cu_cc764179_77694cuda3std3__45__cpo3endE:
	.zero		1
	.type		_ZN39_INTERNAL_cd1852be_4_k_cu_cc764179_77694cuda3std3__419piecewise_constructE,@object
	.size		_ZN39_INTERNAL_cd1852be_4_k_cu_cc764179_77694cuda3std3__419piecewise_constructE,(_ZN39_INTERNAL_cd1852be_4_k_cu_cc764179_77694cuda3std3__45__cpo4cendE - _ZN39_INTERNAL_cd1852be_4_k_cu_cc764179_77694cuda3std3__419piecewise_constructE)
_ZN39_INTERNAL_cd1852be_4_k_cu_cc764179_77694cuda3std3__419piecewise_constructE:
	.zero		1
	.type		_ZN39_INTERNAL_cd1852be_4_k_cu_cc764179_77694cuda3std3__45__cpo4cendE,@object
	.size		_ZN39_INTERNAL_cd1852be_4_k_cu_cc764179_77694cuda3std3__45__cpo4cendE,(_ZN39_INTERNAL_cd1852be_4_k_cu_cc764179_77694cuda3std6ranges3__45__cpo4swapE - _ZN39_INTERNAL_cd1852be_4_k_cu_cc764179_77694cuda3std3__45__cpo4cendE)
_ZN39_INTERNAL_cd1852be_4_k_cu_cc764179_77694cuda3std3__45__cpo4cendE:
	.zero		1
	.type		_ZN39_INTERNAL_cd1852be_4_k_cu_cc764179_77694cuda3std6ranges3__45__cpo4swapE,@object
	.size		_ZN39_INTERNAL_cd1852be_4_k_cu_cc764179_77694cuda3std6ranges3__45__cpo4swapE,(.L_10 - _ZN39_INTERNAL_cd1852be_4_k_cu_cc764179_77694cuda3std6ranges3__45__cpo4swapE)
_ZN39_INTERNAL_cd1852be_4_k_cu_cc764179_77694cuda3std6ranges3__45__cpo4swapE:
	.zero		1
.L_10:


//--------------------- .nv.constant0._ZN7cutlass13device_kernelINS_4gemm6kernel13GemmUniversalIN4cute5tupleIJiiiiEEENS1_10collective13CollectiveMmaINS1_35MainloopSm100TmaUmmaWarpSpecializedILi4ELi2ELi4ENS5_IJNS4_1CILi2EEENSA_ILi1EEESC_EEEEENS5_IJNSA_ILi128EEENSA_ILi256EEESF_EEENS_10bfloat16_tENS5_IJlSC_lEEESI_SJ_NS4_8TiledMMAINS4_8MMA_AtomIJNS4_26SM100_MMA_F16BF16_2x1SM_SSISI_SI_fLi128ELi256ELNS4_4UMMA5MajorE0ELSO_0ELNSN_7ScaleInE0ELSP_0EEEEEENS4_6LayoutINS5_IJSC_SC_SC_EEENS5_IJNSA_ILi0EEESU_SU_EEEEENS5_IJNS4_10UnderscoreESX_SX_EEEEENS4_18SM100_TMA_2SM_LOADENS4_14ComposedLayoutINS4_7SwizzleILi3ELi4ELi3EEENS4_18smem_ptr_flag_bitsILi16EEENSS_INS5_IJNSA_ILi8EEENSA_ILi64EEEEEENS5_IJS17_SC_EEEEEEEvNS4_8identityES10_S1B_vS1C_EENS_8epilogue10collective18CollectiveEpilogueINS1E_23Sm100TmaWarpSpecializedILi4ELi2ELi32ELb1ELb0EEEJNS5_IJS17_SG_SF_EEENS5_IJNSS_IS17_SC_EENSS_INS5_IJNSA_ILi32EEESB_EEENS5_IJSC_SF_EEEEEEEESI_SJ_SI_SJ_NS1E_6fusion15FusionCallbacksIS1I_NS1Q_17LinearCombinationISI_fSI_fLNS_15FloatRoundStyleE2EEES1J_S1P_JEEENS4_5SM1004TMEM4LOAD26SM100_TMEM_LOAD_32dp32b32xENS4_13SM90_TMA_LOADENS11_INS12_ILi2ELi4ELi3EEES15_NSS_INS5_IJS16_S1L_EEENS5_IJS1L_SC_EEEEEEENS4_39AutoVectorizingCopyWithAssumedAlignmentILi128EEENS4_14SM90_TMA_STOREES25_S27_S27_EEEvvEEEEvNT_6ParamsE --------------------------
	.section	.nv.constant0._ZN7cutlass13device_kernelINS_4gemm6kernel13GemmUniversalIN4cute5tupleIJiiiiEEENS1_10collective13CollectiveMmaINS1_35MainloopSm100TmaUmmaWarpSpecializedILi4ELi2ELi4ENS5_IJNS4_1CILi2EEENSA_ILi1EEESC_EEEEENS5_IJNSA_ILi128EEENSA_ILi256EEESF_EEENS_10bfloat16_tENS5_IJlSC_lEEESI_SJ_NS4_8TiledMMAINS4_8MMA_AtomIJNS4_26SM100_MMA_F16BF16_2x1SM_SSISI_SI_fLi128ELi256ELNS4_4UMMA5MajorE0ELSO_0ELNSN_7ScaleInE0ELSP_0EEEEEENS4_6LayoutINS5_IJSC_SC_SC_EEENS5_IJNSA_ILi0EEESU_SU_EEEEENS5_IJNS4_10UnderscoreESX_SX_EEEEENS4_18SM100_TMA_2SM_LOADENS4_14ComposedLayoutINS4_7SwizzleILi3ELi4ELi3EEENS4_18smem_ptr_flag_bitsILi16EEENSS_INS5_IJNSA_ILi8EEENSA_ILi64EEEEEENS5_IJS17_SC_EEEEEEEvNS4_8identityES10_S1B_vS1C_EENS_8epilogue10collective18CollectiveEpilogueINS1E_23Sm100TmaWarpSpecializedILi4ELi2ELi32ELb1ELb0EEEJNS5_IJS17_SG_SF_EEENS5_IJNSS_IS17_SC_EENSS_INS5_IJNSA_ILi32EEESB_EEENS5_IJSC_SF_EEEEEEEESI_SJ_SI_SJ_NS1E_6fusion15FusionCallbacksIS1I_NS1Q_17LinearCombinationISI_fSI_fLNS_15FloatRoundStyleE2EEES1J_S1P_JEEENS4_5SM1004TMEM4LOAD26SM100_TMEM_LOAD_32dp32b32xENS4_13SM90_TMA_LOADENS11_INS12_ILi2ELi4ELi3EEES15_NSS_INS5_IJS16_S1L_EEENS5_IJS1L_SC_EEEEEEENS4_39AutoVectorizingCopyWithAssumedAlignmentILi128EEENS4_14SM90_TMA_STOREES25_S27_S27_EEEvvEEEEvNT_6ParamsE,"a",@progbits
	.sectionflags	@""
	.align	4
.nv.constant0._ZN7cutlass13device_kernelINS_4gemm6kernel13GemmUniversalIN4cute5tupleIJiiiiEEENS1_10collective13CollectiveMmaINS1_35MainloopSm100TmaUmmaWarpSpecializedILi4ELi2ELi4ENS5_IJNS4_1CILi2EEENSA_ILi1EEESC_EEEEENS5_IJNSA_ILi128EEENSA_ILi256EEESF_EEENS_10bfloat16_tENS5_IJlSC_lEEESI_SJ_NS4_8TiledMMAINS4_8MMA_AtomIJNS4_26SM100_MMA_F16BF16_2x1SM_SSISI_SI_fLi128ELi256ELNS4_4UMMA5MajorE0ELSO_0ELNSN_7ScaleInE0ELSP_0EEEEEENS4_6LayoutINS5_IJSC_SC_SC_EEENS5_IJNSA_ILi0EEESU_SU_EEEEENS5_IJNS4_10UnderscoreESX_SX_EEEEENS4_18SM100_TMA_2SM_LOADENS4_14ComposedLayoutINS4_7SwizzleILi3ELi4ELi3EEENS4_18smem_ptr_flag_bitsILi16EEENSS_INS5_IJNSA_ILi8EEENSA_ILi64EEEEEENS5_IJS17_SC_EEEEEEEvNS4_8identityES10_S1B_vS1C_EENS_8epilogue10collective18CollectiveEpilogueINS1E_23Sm100TmaWarpSpecializedILi4ELi2ELi32ELb1ELb0EEEJNS5_IJS17_SG_SF_EEENS5_IJNSS_IS17_SC_EENSS_INS5_IJNSA_ILi32EEESB_EEENS5_IJSC_SF_EEEEEEEESI_SJ_SI_SJ_NS1E_6fusion15FusionCallbacksIS1I_NS1Q_17LinearCombinationISI_fSI_fLNS_15FloatRoundStyleE2EEES1J_S1P_JEEENS4_5SM1004TMEM4LOAD26SM100_TMEM_LOAD_32dp32b32xENS4_13SM90_TMA_LOADENS11_INS12_ILi2ELi4ELi3EEES15_NSS_INS5_IJS16_S1L_EEENS5_IJS1L_SC_EEEEEEENS4_39AutoVectorizingCopyWithAssumedAlignmentILi128EEENS4_14SM90_TMA_STOREES25_S27_S27_EEEvvEEEEvNT_6ParamsE:
	.zero		2944


//--------------------- SYMBOLS --------------------------

	.type		.nv.reservedSmem.offset0,@object
	.size		.nv.reservedSmem.offset0,0x4
	.type		.nv.reservedSmem.cap,@object
	.size		.nv.reservedSmem.cap,0x4
	.type		__assertfail,@function
